//
// Generated by NVIDIA NVVM Compiler
//
// Compiler Build ID: CL-36424714
// Cuda compilation tools, release 13.0, V13.0.88
// Based on NVVM 20.0.0
//

.version 9.0
.target sm_100
.address_size 64

	// .globl	_Z16count_per_expertPKiPiiii
.extern .func __assertfail
(
	.param .b64 __assertfail_param_0,
	.param .b64 __assertfail_param_1,
	.param .b32 __assertfail_param_2,
	.param .b64 __assertfail_param_3,
	.param .b64 __assertfail_param_4
)
;
.global .align 1 .b8 __unnamed_1[57] = {118, 111, 105, 100, 32, 99, 111, 117, 110, 116, 95, 112, 101, 114, 95, 101, 120, 112, 101, 114, 116, 40, 99, 111, 110, 115, 116, 32, 105, 110, 116, 32, 42, 44, 32, 105, 110, 116, 32, 42, 44, 32, 105, 110, 116, 44, 32, 105, 110, 116, 44, 32, 105, 110, 116, 41};
.global .align 1 .b8 __unnamed_2[73] = {118, 111, 105, 100, 32, 99, 111, 117, 110, 116, 95, 112, 101, 114, 95, 114, 97, 110, 107, 40, 99, 111, 110, 115, 116, 32, 105, 110, 116, 32, 42, 44, 32, 99, 111, 110, 115, 116, 32, 105, 110, 116, 32, 42, 44, 32, 105, 110, 116, 32, 42, 44, 32, 105, 110, 116, 44, 32, 105, 110, 116, 44, 32, 105, 110, 116, 44, 32, 105, 110, 116, 41};
.global .align 1 .b8 __unnamed_3[132] = {118, 111, 105, 100, 32, 112, 97, 99, 107, 95, 107, 101, 114, 110, 101, 108, 95, 115, 105, 110, 103, 108, 101, 40, 99, 111, 110, 115, 116, 32, 95, 95, 104, 97, 108, 102, 32, 42, 44, 32, 99, 111, 110, 115, 116, 32, 105, 110, 116, 32, 42, 44, 32, 99, 111, 110, 115, 116, 32, 102, 108, 111, 97, 116, 32, 42, 44, 32, 99, 111, 110, 115, 116, 32, 105, 110, 116, 32, 42, 44, 32, 105, 110, 116, 32, 42, 44, 32, 95, 95, 104, 97, 108, 102, 32, 42, 44, 32, 105, 110, 116, 32, 42, 44, 32, 105, 110, 116, 32, 42, 44, 32, 105, 110, 116, 44, 32, 105, 110, 116, 44, 32, 105, 110, 116, 44, 32, 105, 110, 116, 41};
// _ZZ18pack_kernel_singlePK6__halfPKiPKfS3_PiPS_S6_S6_iiiiE5row_s has been demoted
.global .align 1 .b8 __unnamed_4[149] = {118, 111, 105, 100, 32, 112, 97, 99, 107, 95, 107, 101, 114, 110, 101, 108, 95, 109, 117, 108, 116, 105, 40, 99, 111, 110, 115, 116, 32, 95, 95, 104, 97, 108, 102, 32, 42, 44, 32, 99, 111, 110, 115, 116, 32, 105, 110, 116, 32, 42, 44, 32, 99, 111, 110, 115, 116, 32, 102, 108, 111, 97, 116, 32, 42, 44, 32, 99, 111, 110, 115, 116, 32, 105, 110, 116, 32, 42, 44, 32, 99, 111, 110, 115, 116, 32, 105, 110, 116, 32, 42, 44, 32, 105, 110, 116, 32, 42, 44, 32, 95, 95, 104, 97, 108, 102, 32, 42, 44, 32, 105, 110, 116, 32, 42, 44, 32, 105, 110, 116, 32, 42, 44, 32, 105, 110, 116, 44, 32, 105, 110, 116, 44, 32, 105, 110, 116, 44, 32, 105, 110, 116, 44, 32, 105, 110, 116, 41};
// _ZZ17pack_kernel_multiPK6__halfPKiPKfS3_S3_PiPS_S6_S6_iiiiiE5row_s has been demoted
.global .align 1 .b8 $str[16] = {101, 32, 62, 61, 32, 48, 32, 38, 38, 32, 101, 32, 60, 32, 69};
.global .align 1 .b8 $str$1[27] = {47, 116, 109, 112, 47, 115, 97, 115, 115, 95, 99, 117, 95, 98, 56, 110, 121, 117, 54, 54, 57, 47, 107, 46, 99, 117};
.global .align 1 .b8 $str$2[16] = {114, 32, 62, 61, 32, 48, 32, 38, 38, 32, 114, 32, 60, 32, 80};
.global .align 1 .b8 $str$3[22] = {114, 111, 119, 32, 62, 61, 32, 108, 111, 32, 38, 38, 32, 114, 111, 119, 32, 60, 32, 104, 105};

.visible .entry _Z16count_per_expertPKiPiiii(
	.param .u64 .ptr .align 1 _Z16count_per_expertPKiPiiii_param_0,
	.param .u64 .ptr .align 1 _Z16count_per_expertPKiPiiii_param_1,
	.param .u32 _Z16count_per_expertPKiPiiii_param_2,
	.param .u32 _Z16count_per_expertPKiPiiii_param_3,
	.param .u32 _Z16count_per_expertPKiPiiii_param_4
)
{
	.reg .pred 	%p<6>;
	.reg .b32 	%r<16>;
	.reg .b64 	%rd<15>;

	ld.param.u64 	%rd3, [_Z16count_per_expertPKiPiiii_param_0];
	ld.param.u64 	%rd4, [_Z16count_per_expertPKiPiiii_param_1];
	ld.param.u32 	%r9, [_Z16count_per_expertPKiPiiii_param_2];
	ld.param.u32 	%r10, [_Z16count_per_expertPKiPiiii_param_3];
	ld.param.u32 	%r8, [_Z16count_per_expertPKiPiiii_param_4];
	mov.u32 	%r1, %ntid.x;
	mov.u32 	%r11, %ctaid.x;
	mov.u32 	%r12, %tid.x;
	mad.lo.s32 	%r15, %r1, %r11, %r12;
	mul.lo.s32 	%r3, %r10, %r9;
	setp.ge.s32 	%p1, %r15, %r3;
	@%p1 bra 	$L__BB0_5;
	mov.u32 	%r13, %nctaid.x;
	mul.lo.s32 	%r4, %r1, %r13;
	cvta.to.global.u64 	%rd1, %rd3;
	cvta.to.global.u64 	%rd2, %rd4;
	mov.u64 	%rd7, $str;
	mov.u64 	%rd9, $str$1;
	mov.u64 	%rd11, __unnamed_1;
$L__BB0_2:
	mul.wide.s32 	%rd5, %r15, 4;
	add.s64 	%rd6, %rd1, %rd5;
	ld.global.nc.u32 	%r6, [%rd6];
	setp.gt.s32 	%p2, %r6, -1;
	setp.lt.s32 	%p3, %r6, %r8;
	and.pred  	%p4, %p2, %p3;
	@%p4 bra 	$L__BB0_4;
	cvta.global.u64 	%rd8, %rd7;
	cvta.global.u64 	%rd10, %rd9;
	cvta.global.u64 	%rd12, %rd11;
	{ // callseq 0, 0
	.param .b64 param0;
	st.param.b64 	[param0], %rd8;
	.param .b64 param1;
	st.param.b64 	[param1], %rd10;
	.param .b32 param2;
	st.param.b32 	[param2], 19;
	.param .b64 param3;
	st.param.b64 	[param3], %rd12;
	.param .b64 param4;
	st.param.b64 	[param4], 1;
	call.uni 
	__assertfail, 
	(
	param0, 
	param1, 
	param2, 
	param3, 
	param4
	);
	} // callseq 0
$L__BB0_4:
	mul.wide.s32 	%rd13, %r6, 4;
	add.s64 	%rd14, %rd2, %rd13;
	atom.global.add.u32 	%r14, [%rd14], 1;
	add.s32 	%r15, %r15, %r4;
	setp.lt.s32 	%p5, %r15, %r3;
	@%p5 bra 	$L__BB0_2;
$L__BB0_5:
	ret;

}
	// .globl	_Z14count_per_rankPKiS0_Piiiii
.visible .entry _Z14count_per_rankPKiS0_Piiiii(
	.param .u64 .ptr .align 1 _Z14count_per_rankPKiS0_Piiiii_param_0,
	.param .u64 .ptr .align 1 _Z14count_per_rankPKiS0_Piiiii_param_1,
	.param .u64 .ptr .align 1 _Z14count_per_rankPKiS0_Piiiii_param_2,
	.param .u32 _Z14count_per_rankPKiS0_Piiiii_param_3,
	.param .u32 _Z14count_per_rankPKiS0_Piiiii_param_4,
	.param .u32 _Z14count_per_rankPKiS0_Piiiii_param_5,
	.param .u32 _Z14count_per_rankPKiS0_Piiiii_param_6
)
{
	.reg .pred 	%p<9>;
	.reg .b32 	%r<18>;
	.reg .b64 	%rd<25>;

	ld.param.u64 	%rd4, [_Z14count_per_rankPKiS0_Piiiii_param_0];
	ld.param.u64 	%rd5, [_Z14count_per_rankPKiS0_Piiiii_param_1];
	ld.param.u64 	%rd6, [_Z14count_per_rankPKiS0_Piiiii_param_2];
	ld.param.u32 	%r11, [_Z14count_per_rankPKiS0_Piiiii_param_3];
	ld.param.u32 	%r12, [_Z14count_per_rankPKiS0_Piiiii_param_4];
	ld.param.u32 	%r9, [_Z14count_per_rankPKiS0_Piiiii_param_5];
	ld.param.u32 	%r10, [_Z14count_per_rankPKiS0_Piiiii_param_6];
	mov.u32 	%r1, %ntid.x;
	mov.u32 	%r13, %ctaid.x;
	mov.u32 	%r14, %tid.x;
	mad.lo.s32 	%r17, %r1, %r13, %r14;
	mul.lo.s32 	%r3, %r12, %r11;
	setp.ge.s32 	%p1, %r17, %r3;
	@%p1 bra 	$L__BB1_7;
	mov.u32 	%r15, %nctaid.x;
	mul.lo.s32 	%r4, %r1, %r15;
	cvta.to.global.u64 	%rd1, %rd4;
	cvta.to.global.u64 	%rd2, %rd5;
	cvta.to.global.u64 	%rd3, %rd6;
	mov.u64 	%rd17, $str$2;
	mov.u64 	%rd19, $str$1;
	mov.u64 	%rd21, __unnamed_2;
$L__BB1_2:
	mul.wide.s32 	%rd7, %r17, 4;
	add.s64 	%rd8, %rd1, %rd7;
	ld.global.nc.u32 	%r6, [%rd8];
	setp.gt.s32 	%p2, %r6, -1;
	setp.lt.s32 	%p3, %r6, %r9;
	and.pred  	%p4, %p2, %p3;
	@%p4 bra 	$L__BB1_4;
	mov.u64 	%rd9, $str;
	cvta.global.u64 	%rd10, %rd9;
	cvta.global.u64 	%rd12, %rd19;
	cvta.global.u64 	%rd14, %rd21;
	{ // callseq 1, 0
	.param .b64 param0;
	st.param.b64 	[param0], %rd10;
	.param .b64 param1;
	st.param.b64 	[param1], %rd12;
	.param .b32 param2;
	st.param.b32 	[param2], 33;
	.param .b64 param3;
	st.param.b64 	[param3], %rd14;
	.param .b64 param4;
	st.param.b64 	[param4], 1;
	call.uni 
	__assertfail, 
	(
	param0, 
	param1, 
	param2, 
	param3, 
	param4
	);
	} // callseq 1
$L__BB1_4:
	mul.wide.s32 	%rd15, %r6, 4;
	add.s64 	%rd16, %rd2, %rd15;
	ld.global.nc.u32 	%r7, [%rd16];
	setp.gt.s32 	%p5, %r7, -1;
	setp.lt.s32 	%p6, %r7, %r10;
	and.pred  	%p7, %p5, %p6;
	@%p7 bra 	$L__BB1_6;
	cvta.global.u64 	%rd18, %rd17;
	cvta.global.u64 	%rd20, %rd19;
	cvta.global.u64 	%rd22, %rd21;
	{ // callseq 2, 0
	.param .b64 param0;
	st.param.b64 	[param0], %rd18;
	.param .b64 param1;
	st.param.b64 	[param1], %rd20;
	.param .b32 param2;
	st.param.b32 	[param2], 35;
	.param .b64 param3;
	st.param.b64 	[param3], %rd22;
	.param .b64 param4;
	st.param.b64 	[param4], 1;
	call.uni 
	__assertfail, 
	(
	param0, 
	param1, 
	param2, 
	param3, 
	param4
	);
	} // callseq 2
$L__BB1_6:
	mul.wide.s32 	%rd23, %r7, 4;
	add.s64 	%rd24, %rd3, %rd23;
	atom.global.add.u32 	%r16, [%rd24], 1;
	add.s32 	%r17, %r17, %r4;
	setp.lt.s32 	%p8, %r17, %r3;
	@%p8 bra 	$L__BB1_2;
$L__BB1_7:
	ret;

}
	// .globl	_Z18exclusive_scan_intPKiPii
.visible .entry _Z18exclusive_scan_intPKiPii(
	.param .u64 .ptr .align 1 _Z18exclusive_scan_intPKiPii_param_0,
	.param .u64 .ptr .align 1 _Z18exclusive_scan_intPKiPii_param_1,
	.param .u32 _Z18exclusive_scan_intPKiPii_param_2
)
{
	.reg .pred 	%p<11>;
	.reg .b32 	%r<96>;
	.reg .b64 	%rd<29>;

	ld.param.u64 	%rd15, [_Z18exclusive_scan_intPKiPii_param_0];
	ld.param.u64 	%rd16, [_Z18exclusive_scan_intPKiPii_param_1];
	ld.param.u32 	%r25, [_Z18exclusive_scan_intPKiPii_param_2];
	cvta.to.global.u64 	%rd1, %rd15;
	cvta.to.global.u64 	%rd2, %rd16;
	mov.u32 	%r26, %tid.x;
	mov.u32 	%r27, %ctaid.x;
	or.b32  	%r28, %r26, %r27;
	setp.ne.s32 	%p1, %r28, 0;
	@%p1 bra 	$L__BB2_14;
	mov.b32 	%r29, 0;
	st.global.u32 	[%rd2], %r29;
	setp.lt.s32 	%p2, %r25, 1;
	@%p2 bra 	$L__BB2_14;
	and.b32  	%r1, %r25, 15;
	setp.lt.u32 	%p3, %r25, 16;
	mov.b32 	%r90, 0;
	mov.u32 	%r89, %r90;
	@%p3 bra 	$L__BB2_5;
	and.b32  	%r90, %r25, 2147483632;
	neg.s32 	%r86, %r90;
	add.s64 	%rd26, %rd1, 32;
	add.s64 	%rd25, %rd2, 32;
	mov.b32 	%r89, 0;
$L__BB2_4:
	.pragma "nounroll";
	ld.global.nc.u32 	%r32, [%rd26+-32];
	add.s32 	%r33, %r32, %r89;
	st.global.u32 	[%rd25+-28], %r33;
	ld.global.nc.u32 	%r34, [%rd26+-28];
	add.s32 	%r35, %r34, %r33;
	st.global.u32 	[%rd25+-24], %r35;
	ld.global.nc.u32 	%r36, [%rd26+-24];
	add.s32 	%r37, %r36, %r35;
	st.global.u32 	[%rd25+-20], %r37;
	ld.global.nc.u32 	%r38, [%rd26+-20];
	add.s32 	%r39, %r38, %r37;
	st.global.u32 	[%rd25+-16], %r39;
	ld.global.nc.u32 	%r40, [%rd26+-16];
	add.s32 	%r41, %r40, %r39;
	st.global.u32 	[%rd25+-12], %r41;
	ld.global.nc.u32 	%r42, [%rd26+-12];
	add.s32 	%r43, %r42, %r41;
	st.global.u32 	[%rd25+-8], %r43;
	ld.global.nc.u32 	%r44, [%rd26+-8];
	add.s32 	%r45, %r44, %r43;
	st.global.u32 	[%rd25+-4], %r45;
	ld.global.nc.u32 	%r46, [%rd26+-4];
	add.s32 	%r47, %r46, %r45;
	st.global.u32 	[%rd25], %r47;
	ld.global.nc.u32 	%r48, [%rd26];
	add.s32 	%r49, %r48, %r47;
	st.global.u32 	[%rd25+4], %r49;
	ld.global.nc.u32 	%r50, [%rd26+4];
	add.s32 	%r51, %r50, %r49;
	st.global.u32 	[%rd25+8], %r51;
	ld.global.nc.u32 	%r52, [%rd26+8];
	add.s32 	%r53, %r52, %r51;
	st.global.u32 	[%rd25+12], %r53;
	ld.global.nc.u32 	%r54, [%rd26+12];
	add.s32 	%r55, %r54, %r53;
	st.global.u32 	[%rd25+16], %r55;
	ld.global.nc.u32 	%r56, [%rd26+16];
	add.s32 	%r57, %r56, %r55;
	st.global.u32 	[%rd25+20], %r57;
	ld.global.nc.u32 	%r58, [%rd26+20];
	add.s32 	%r59, %r58, %r57;
	st.global.u32 	[%rd25+24], %r59;
	ld.global.nc.u32 	%r60, [%rd26+24];
	add.s32 	%r61, %r60, %r59;
	st.global.u32 	[%rd25+28], %r61;
	ld.global.nc.u32 	%r62, [%rd26+28];
	add.s32 	%r89, %r62, %r61;
	st.global.u32 	[%rd25+32], %r89;
	add.s32 	%r86, %r86, 16;
	add.s64 	%rd26, %rd26, 64;
	add.s64 	%rd25, %rd25, 64;
	setp.ne.s32 	%p4, %r86, 0;
	@%p4 bra 	$L__BB2_4;
$L__BB2_5:
	setp.eq.s32 	%p5, %r1, 0;
	@%p5 bra 	$L__BB2_14;
	and.b32  	%r10, %r25, 7;
	setp.lt.u32 	%p6, %r1, 8;
	@%p6 bra 	$L__BB2_8;
	mul.wide.u32 	%rd17, %r90, 4;
	add.s64 	%rd18, %rd1, %rd17;
	ld.global.nc.u32 	%r63, [%rd18];
	add.s32 	%r64, %r63, %r89;
	add.s64 	%rd19, %rd2, %rd17;
	st.global.u32 	[%rd19+4], %r64;
	ld.global.nc.u32 	%r65, [%rd18+4];
	add.s32 	%r66, %r65, %r64;
	st.global.u32 	[%rd19+8], %r66;
	ld.global.nc.u32 	%r67, [%rd18+8];
	add.s32 	%r68, %r67, %r66;
	st.global.u32 	[%rd19+12], %r68;
	ld.global.nc.u32 	%r69, [%rd18+12];
	add.s32 	%r70, %r69, %r68;
	st.global.u32 	[%rd19+16], %r70;
	ld.global.nc.u32 	%r71, [%rd18+16];
	add.s32 	%r72, %r71, %r70;
	st.global.u32 	[%rd19+20], %r72;
	ld.global.nc.u32 	%r73, [%rd18+20];
	add.s32 	%r74, %r73, %r72;
	st.global.u32 	[%rd19+24], %r74;
	ld.global.nc.u32 	%r75, [%rd18+24];
	add.s32 	%r76, %r75, %r74;
	st.global.u32 	[%rd19+28], %r76;
	ld.global.nc.u32 	%r77, [%rd18+28];
	add.s32 	%r89, %r77, %r76;
	add.s32 	%r90, %r90, 8;
	st.global.u32 	[%rd19+32], %r89;
$L__BB2_8:
	setp.eq.s32 	%p7, %r10, 0;
	@%p7 bra 	$L__BB2_14;
	and.b32  	%r15, %r25, 3;
	setp.lt.u32 	%p8, %r10, 4;
	@%p8 bra 	$L__BB2_11;
	mul.wide.u32 	%rd20, %r90, 4;
	add.s64 	%rd21, %rd1, %rd20;
	ld.global.nc.u32 	%r78, [%rd21];
	add.s32 	%r79, %r78, %r89;
	add.s64 	%rd22, %rd2, %rd20;
	st.global.u32 	[%rd22+4], %r79;
	ld.global.nc.u32 	%r80, [%rd21+4];
	add.s32 	%r81, %r80, %r79;
	st.global.u32 	[%rd22+8], %r81;
	ld.global.nc.u32 	%r82, [%rd21+8];
	add.s32 	%r83, %r82, %r81;
	st.global.u32 	[%rd22+12], %r83;
	ld.global.nc.u32 	%r84, [%rd21+12];
	add.s32 	%r89, %r84, %r83;
	add.s32 	%r90, %r90, 4;
	st.global.u32 	[%rd22+16], %r89;
$L__BB2_11:
	setp.eq.s32 	%p9, %r15, 0;
	@%p9 bra 	$L__BB2_14;
	mul.wide.u32 	%rd23, %r90, 4;
	add.s64 	%rd24, %rd23, %rd2;
	add.s64 	%rd28, %rd24, 4;
	add.s64 	%rd27, %rd1, %rd23;
	neg.s32 	%r94, %r15;
$L__BB2_13:
	.pragma "nounroll";
	ld.global.nc.u32 	%r85, [%rd27];
	add.s32 	%r89, %r85, %r89;
	st.global.u32 	[%rd28], %r89;
	add.s64 	%rd28, %rd28, 4;
	add.s64 	%rd27, %rd27, 4;
	add.s32 	%r94, %r94, 1;
	setp.ne.s32 	%p10, %r94, 0;
	@%p10 bra 	$L__BB2_13;
$L__BB2_14:
	ret;

}
	// .globl	_Z8zero_intPii
.visible .entry _Z8zero_intPii(
	.param .u64 .ptr .align 1 _Z8zero_intPii_param_0,
	.param .u32 _Z8zero_intPii_param_1
)
{
	.reg .pred 	%p<7>;
	.reg .b32 	%r<33>;
	.reg .b64 	%rd<11>;

	ld.param.u64 	%rd2, [_Z8zero_intPii_param_0];
	ld.param.u32 	%r12, [_Z8zero_intPii_param_1];
	cvta.to.global.u64 	%rd1, %rd2;
	mov.u32 	%r13, %ntid.x;
	mov.u32 	%r14, %ctaid.x;
	mov.u32 	%r15, %tid.x;
	mad.lo.s32 	%r31, %r13, %r14, %r15;
	mov.u32 	%r16, %nctaid.x;
	mul.lo.s32 	%r2, %r13, %r16;
	setp.ge.s32 	%p1, %r31, %r12;
	@%p1 bra 	$L__BB3_7;
	add.s32 	%r17, %r31, %r2;
	max.s32 	%r18, %r12, %r17;
	setp.lt.s32 	%p2, %r17, %r12;
	selp.u32 	%r19, 1, 0, %p2;
	add.s32 	%r20, %r17, %r19;
	sub.s32 	%r21, %r18, %r20;
	div.u32 	%r22, %r21, %r2;
	add.s32 	%r3, %r22, %r19;
	and.b32  	%r23, %r3, 3;
	setp.eq.s32 	%p3, %r23, 3;
	@%p3 bra 	$L__BB3_4;
	add.s32 	%r24, %r3, 1;
	and.b32  	%r25, %r24, 3;
	neg.s32 	%r29, %r25;
$L__BB3_3:
	.pragma "nounroll";
	mul.wide.s32 	%rd3, %r31, 4;
	add.s64 	%rd4, %rd1, %rd3;
	mov.b32 	%r26, 0;
	st.global.u32 	[%rd4], %r26;
	add.s32 	%r31, %r31, %r2;
	add.s32 	%r29, %r29, 1;
	setp.ne.s32 	%p4, %r29, 0;
	@%p4 bra 	$L__BB3_3;
$L__BB3_4:
	setp.lt.u32 	%p5, %r3, 3;
	@%p5 bra 	$L__BB3_7;
	mul.wide.s32 	%rd7, %r2, 4;
	shl.b32 	%r28, %r2, 2;
$L__BB3_6:
	mul.wide.s32 	%rd5, %r31, 4;
	add.s64 	%rd6, %rd1, %rd5;
	mov.b32 	%r27, 0;
	st.global.u32 	[%rd6], %r27;
	add.s64 	%rd8, %rd6, %rd7;
	st.global.u32 	[%rd8], %r27;
	add.s64 	%rd9, %rd8, %rd7;
	st.global.u32 	[%rd9], %r27;
	add.s64 	%rd10, %rd9, %rd7;
	st.global.u32 	[%rd10], %r27;
	add.s32 	%r31, %r28, %r31;
	setp.lt.s32 	%p6, %r31, %r12;
	@%p6 bra 	$L__BB3_6;
$L__BB3_7:
	ret;

}
	// .globl	_Z20set_sendcount_singlePKiiiPy
.visible .entry _Z20set_sendcount_singlePKiiiPy(
	.param .u64 .ptr .align 1 _Z20set_sendcount_singlePKiiiPy_param_0,
	.param .u32 _Z20set_sendcount_singlePKiiiPy_param_1,
	.param .u32 _Z20set_sendcount_singlePKiiiPy_param_2,
	.param .u64 .ptr .align 1 _Z20set_sendcount_singlePKiiiPy_param_3
)
{
	.reg .pred 	%p<2>;
	.reg .b32 	%r<7>;
	.reg .b64 	%rd<8>;

	ld.param.u64 	%rd1, [_Z20set_sendcount_singlePKiiiPy_param_0];
	ld.param.u32 	%r1, [_Z20set_sendcount_singlePKiiiPy_param_1];
	ld.param.u32 	%r2, [_Z20set_sendcount_singlePKiiiPy_param_2];
	ld.param.u64 	%rd2, [_Z20set_sendcount_singlePKiiiPy_param_3];
	mov.u32 	%r3, %tid.x;
	mov.u32 	%r4, %ctaid.x;
	or.b32  	%r5, %r3, %r4;
	setp.ne.s32 	%p1, %r5, 0;
	@%p1 bra 	$L__BB4_2;
	cvta.to.global.u64 	%rd3, %rd1;
	cvta.to.global.u64 	%rd4, %rd2;
	mul.wide.s32 	%rd5, %r1, 4;
	add.s64 	%rd6, %rd3, %rd5;
	ld.global.nc.u32 	%r6, [%rd6];
	mul.wide.s32 	%rd7, %r6, %r2;
	st.global.u64 	[%rd4], %rd7;
$L__BB4_2:
	ret;

}
	// .globl	_Z30set_sendcounts_from_rankcountsPKiPlii
.visible .entry _Z30set_sendcounts_from_rankcountsPKiPlii(
	.param .u64 .ptr .align 1 _Z30set_sendcounts_from_rankcountsPKiPlii_param_0,
	.param .u64 .ptr .align 1 _Z30set_sendcounts_from_rankcountsPKiPlii_param_1,
	.param .u32 _Z30set_sendcounts_from_rankcountsPKiPlii_param_2,
	.param .u32 _Z30set_sendcounts_from_rankcountsPKiPlii_param_3
)
{
	.reg .pred 	%p<2>;
	.reg .b32 	%r<8>;
	.reg .b64 	%rd<10>;

	ld.param.u64 	%rd1, [_Z30set_sendcounts_from_rankcountsPKiPlii_param_0];
	ld.param.u64 	%rd2, [_Z30set_sendcounts_from_rankcountsPKiPlii_param_1];
	ld.param.u32 	%r3, [_Z30set_sendcounts_from_rankcountsPKiPlii_param_2];
	ld.param.u32 	%r2, [_Z30set_sendcounts_from_rankcountsPKiPlii_param_3];
	mov.u32 	%r4, %ntid.x;
	mov.u32 	%r5, %ctaid.x;
	mov.u32 	%r6, %tid.x;
	mad.lo.s32 	%r1, %r4, %r5, %r6;
	setp.ge.s32 	%p1, %r1, %r3;
	@%p1 bra 	$L__BB5_2;
	cvta.to.global.u64 	%rd3, %rd1;
	cvta.to.global.u64 	%rd4, %rd2;
	mul.wide.s32 	%rd5, %r1, 4;
	add.s64 	%rd6, %rd3, %rd5;
	ld.global.nc.u32 	%r7, [%rd6];
	mul.wide.s32 	%rd7, %r7, %r2;
	mul.wide.s32 	%rd8, %r1, 8;
	add.s64 	%rd9, %rd4, %rd8;
	st.global.u64 	[%rd9], %rd7;
$L__BB5_2:
	ret;

}
	// .globl	_Z18pack_kernel_singlePK6__halfPKiPKfS3_PiPS_S6_S6_iiii
.visible .entry _Z18pack_kernel_singlePK6__halfPKiPKfS3_PiPS_S6_S6_iiii(
	.param .u64 .ptr .align 1 _Z18pack_kernel_singlePK6__halfPKiPKfS3_PiPS_S6_S6_iiii_param_0,
	.param .u64 .ptr .align 1 _Z18pack_kernel_singlePK6__halfPKiPKfS3_PiPS_S6_S6_iiii_param_1,
	.param .u64 .ptr .align 1 _Z18pack_kernel_singlePK6__halfPKiPKfS3_PiPS_S6_S6_iiii_param_2,
	.param .u64 .ptr .align 1 _Z18pack_kernel_singlePK6__halfPKiPKfS3_PiPS_S6_S6_iiii_param_3,
	.param .u64 .ptr .align 1 _Z18pack_kernel_singlePK6__halfPKiPKfS3_PiPS_S6_S6_iiii_param_4,
	.param .u64 .ptr .align 1 _Z18pack_kernel_singlePK6__halfPKiPKfS3_PiPS_S6_S6_iiii_param_5,
	.param .u64 .ptr .align 1 _Z18pack_kernel_singlePK6__halfPKiPKfS3_PiPS_S6_S6_iiii_param_6,
	.param .u64 .ptr .align 1 _Z18pack_kernel_singlePK6__halfPKiPKfS3_PiPS_S6_S6_iiii_param_7,
	.param .u32 _Z18pack_kernel_singlePK6__halfPKiPKfS3_PiPS_S6_S6_iiii_param_8,
	.param .u32 _Z18pack_kernel_singlePK6__halfPKiPKfS3_PiPS_S6_S6_iiii_param_9,
	.param .u32 _Z18pack_kernel_singlePK6__halfPKiPKfS3_PiPS_S6_S6_iiii_param_10,
	.param .u32 _Z18pack_kernel_singlePK6__halfPKiPKfS3_PiPS_S6_S6_iiii_param_11
)
{
	.reg .pred 	%p<11>;
	.reg .b16 	%rs<3>;
	.reg .b32 	%r<22>;
	.reg .b32 	%f<4>;
	.reg .b64 	%rd<54>;
	// demoted variable
	.shared .align 4 .u32 _ZZ18pack_kernel_singlePK6__halfPKiPKfS3_PiPS_S6_S6_iiiiE5row_s;
	ld.param.u64 	%rd7, [_Z18pack_kernel_singlePK6__halfPKiPKfS3_PiPS_S6_S6_iiii_param_0];
	ld.param.u64 	%rd8, [_Z18pack_kernel_singlePK6__halfPKiPKfS3_PiPS_S6_S6_iiii_param_1];
	ld.param.u64 	%rd9, [_Z18pack_kernel_singlePK6__halfPKiPKfS3_PiPS_S6_S6_iiii_param_2];
	ld.param.u64 	%rd10, [_Z18pack_kernel_singlePK6__halfPKiPKfS3_PiPS_S6_S6_iiii_param_3];
	ld.param.u64 	%rd11, [_Z18pack_kernel_singlePK6__halfPKiPKfS3_PiPS_S6_S6_iiii_param_4];
	ld.param.u64 	%rd12, [_Z18pack_kernel_singlePK6__halfPKiPKfS3_PiPS_S6_S6_iiii_param_5];
	ld.param.u64 	%rd13, [_Z18pack_kernel_singlePK6__halfPKiPKfS3_PiPS_S6_S6_iiii_param_6];
	ld.param.u64 	%rd14, [_Z18pack_kernel_singlePK6__halfPKiPKfS3_PiPS_S6_S6_iiii_param_7];
	ld.param.u32 	%r12, [_Z18pack_kernel_singlePK6__halfPKiPKfS3_PiPS_S6_S6_iiii_param_8];
	ld.param.u32 	%r9, [_Z18pack_kernel_singlePK6__halfPKiPKfS3_PiPS_S6_S6_iiii_param_9];
	ld.param.u32 	%r10, [_Z18pack_kernel_singlePK6__halfPKiPKfS3_PiPS_S6_S6_iiii_param_10];
	ld.param.u32 	%r11, [_Z18pack_kernel_singlePK6__halfPKiPKfS3_PiPS_S6_S6_iiii_param_11];
	mov.u32 	%r1, %ctaid.x;
	mul.lo.s32 	%r13, %r10, %r12;
	setp.ge.s32 	%p1, %r1, %r13;
	@%p1 bra 	$L__BB6_10;
	cvta.to.global.u64 	%rd15, %rd8;
	div.s32 	%r2, %r1, %r10;
	mul.lo.s32 	%r14, %r2, %r10;
	sub.s32 	%r15, %r1, %r14;
	cvt.s64.s32 	%rd1, %r2;
	mul.wide.s32 	%rd16, %r2, %r10;
	cvt.u64.u32 	%rd17, %r15;
	add.s64 	%rd2, %rd16, %rd17;
	shl.b64 	%rd18, %rd2, 2;
	add.s64 	%rd19, %rd15, %rd18;
	ld.global.nc.u32 	%r3, [%rd19];
	setp.gt.s32 	%p2, %r3, -1;
	setp.lt.s32 	%p3, %r3, %r11;
	and.pred  	%p4, %p2, %p3;
	@%p4 bra 	$L__BB6_3;
	mov.u64 	%rd20, $str;
	cvta.global.u64 	%rd21, %rd20;
	mov.u64 	%rd22, $str$1;
	cvta.global.u64 	%rd23, %rd22;
	mov.u64 	%rd24, __unnamed_3;
	cvta.global.u64 	%rd25, %rd24;
	{ // callseq 3, 0
	.param .b64 param0;
	st.param.b64 	[param0], %rd21;
	.param .b64 param1;
	st.param.b64 	[param1], %rd23;
	.param .b32 param2;
	st.param.b32 	[param2], 92;
	.param .b64 param3;
	st.param.b64 	[param3], %rd25;
	.param .b64 param4;
	st.param.b64 	[param4], 1;
	call.uni 
	__assertfail, 
	(
	param0, 
	param1, 
	param2, 
	param3, 
	param4
	);
	} // callseq 3
$L__BB6_3:
	cvta.to.global.u64 	%rd26, %rd9;
	add.s64 	%rd28, %rd26, %rd18;
	ld.global.nc.f32 	%f1, [%rd28];
	mov.u32 	%r21, %tid.x;
	setp.ne.s32 	%p5, %r21, 0;
	@%p5 bra 	$L__BB6_7;
	cvta.to.global.u64 	%rd29, %rd11;
	mul.wide.s32 	%rd30, %r3, 4;
	add.s64 	%rd31, %rd29, %rd30;
	atom.global.add.u32 	%r16, [%rd31], 1;
	cvta.to.global.u64 	%rd32, %rd10;
	add.s64 	%rd33, %rd32, %rd30;
	ld.global.nc.u32 	%r17, [%rd33];
	ld.global.nc.u32 	%r18, [%rd33+4];
	add.s32 	%r20, %r17, %r16;
	setp.gt.s32 	%p6, %r16, -1;
	setp.lt.s32 	%p7, %r20, %r18;
	and.pred  	%p8, %p6, %p7;
	@%p8 bra 	$L__BB6_6;
	mov.u64 	%rd34, $str$3;
	cvta.global.u64 	%rd35, %rd34;
	mov.u64 	%rd36, $str$1;
	cvta.global.u64 	%rd37, %rd36;
	mov.u64 	%rd38, __unnamed_3;
	cvta.global.u64 	%rd39, %rd38;
	{ // callseq 4, 0
	.param .b64 param0;
	st.param.b64 	[param0], %rd35;
	.param .b64 param1;
	st.param.b64 	[param1], %rd37;
	.param .b32 param2;
	st.param.b32 	[param2], 101;
	.param .b64 param3;
	st.param.b64 	[param3], %rd39;
	.param .b64 param4;
	st.param.b64 	[param4], 1;
	call.uni 
	__assertfail, 
	(
	param0, 
	param1, 
	param2, 
	param3, 
	param4
	);
	} // callseq 4
$L__BB6_6:
	st.shared.u32 	[_ZZ18pack_kernel_singlePK6__halfPKiPKfS3_PiPS_S6_S6_iiiiE5row_s], %r20;
	cvta.to.global.u64 	%rd40, %rd13;
	mul.wide.s32 	%rd41, %r20, 4;
	add.s64 	%rd42, %rd40, %rd41;
	st.global.u32 	[%rd42], %r2;
	cvta.to.global.u64 	%rd43, %rd14;
	add.s64 	%rd44, %rd43, %rd41;
	st.global.u32 	[%rd44], %r3;
$L__BB6_7:
	bar.sync 	0;
	setp.ge.s32 	%p9, %r21, %r9;
	@%p9 bra 	$L__BB6_10;
	ld.shared.s32 	%rd45, [_ZZ18pack_kernel_singlePK6__halfPKiPKfS3_PiPS_S6_S6_iiiiE5row_s];
	cvt.u64.u32 	%rd46, %r9;
	mul.lo.s64 	%rd3, %rd1, %rd46;
	mul.lo.s64 	%rd4, %rd45, %rd46;
	mov.u32 	%r6, %ntid.x;
	cvta.to.global.u64 	%rd5, %rd7;
	cvta.to.global.u64 	%rd6, %rd12;
$L__BB6_9:
	cvt.s64.s32 	%rd47, %r21;
	add.s64 	%rd48, %rd3, %rd47;
	shl.b64 	%rd49, %rd48, 1;
	add.s64 	%rd50, %rd5, %rd49;
	ld.global.nc.u16 	%rs1, [%rd50];
	// begin inline asm
	{  cvt.f32.f16 %f2, %rs1;}

	// end inline asm
	mul.f32 	%f3, %f1, %f2;
	// begin inline asm
	{  cvt.rn.f16.f32 %rs2, %f3;}

	// end inline asm
	add.s64 	%rd51, %rd4, %rd47;
	shl.b64 	%rd52, %rd51, 1;
	add.s64 	%rd53, %rd6, %rd52;
	st.global.u16 	[%rd53], %rs2;
	add.s32 	%r21, %r21, %r6;
	setp.lt.s32 	%p10, %r21, %r9;
	@%p10 bra 	$L__BB6_9;
$L__BB6_10:
	ret;

}
	// .globl	_Z17pack_kernel_multiPK6__halfPKiPKfS3_S3_PiPS_S6_S6_iiiii
.visible .entry _Z17pack_kernel_multiPK6__halfPKiPKfS3_S3_PiPS_S6_S6_iiiii(
	.param .u64 .ptr .align 1 _Z17pack_kernel_multiPK6__halfPKiPKfS3_S3_PiPS_S6_S6_iiiii_param_0,
	.param .u64 .ptr .align 1 _Z17pack_kernel_multiPK6__halfPKiPKfS3_S3_PiPS_S6_S6_iiiii_param_1,
	.param .u64 .ptr .align 1 _Z17pack_kernel_multiPK6__halfPKiPKfS3_S3_PiPS_S6_S6_iiiii_param_2,
	.param .u64 .ptr .align 1 _Z17pack_kernel_multiPK6__halfPKiPKfS3_S3_PiPS_S6_S6_iiiii_param_3,
	.param .u64 .ptr .align 1 _Z17pack_kernel_multiPK6__halfPKiPKfS3_S3_PiPS_S6_S6_iiiii_param_4,
	.param .u64 .ptr .align 1 _Z17pack_kernel_multiPK6__halfPKiPKfS3_S3_PiPS_S6_S6_iiiii_param_5,
	.param .u64 .ptr .align 1 _Z17pack_kernel_multiPK6__halfPKiPKfS3_S3_PiPS_S6_S6_iiiii_param_6,
	.param .u64 .ptr .align 1 _Z17pack_kernel_multiPK6__halfPKiPKfS3_S3_PiPS_S6_S6_iiiii_param_7,
	.param .u64 .ptr .align 1 _Z17pack_kernel_multiPK6__halfPKiPKfS3_S3_PiPS_S6_S6_iiiii_param_8,
	.param .u32 _Z17pack_kernel_multiPK6__halfPKiPKfS3_S3_PiPS_S6_S6_iiiii_param_9,
	.param .u32 _Z17pack_kernel_multiPK6__halfPKiPKfS3_S3_PiPS_S6_S6_iiiii_param_10,
	.param .u32 _Z17pack_kernel_multiPK6__halfPKiPKfS3_S3_PiPS_S6_S6_iiiii_param_11,
	.param .u32 _Z17pack_kernel_multiPK6__halfPKiPKfS3_S3_PiPS_S6_S6_iiiii_param_12,
	.param .u32 _Z17pack_kernel_multiPK6__halfPKiPKfS3_S3_PiPS_S6_S6_iiiii_param_13
)
{
	.reg .pred 	%p<14>;
	.reg .b16 	%rs<3>;
	.reg .b32 	%r<24>;
	.reg .b32 	%f<4>;
	.reg .b64 	%rd<65>;
	// demoted variable
	.shared .align 4 .u32 _ZZ17pack_kernel_multiPK6__halfPKiPKfS3_S3_PiPS_S6_S6_iiiiiE5row_s;
	ld.param.u64 	%rd8, [_Z17pack_kernel_multiPK6__halfPKiPKfS3_S3_PiPS_S6_S6_iiiii_param_1];
	ld.param.u64 	%rd9, [_Z17pack_kernel_multiPK6__halfPKiPKfS3_S3_PiPS_S6_S6_iiiii_param_2];
	ld.param.u64 	%rd10, [_Z17pack_kernel_multiPK6__halfPKiPKfS3_S3_PiPS_S6_S6_iiiii_param_3];
	ld.param.u64 	%rd11, [_Z17pack_kernel_multiPK6__halfPKiPKfS3_S3_PiPS_S6_S6_iiiii_param_4];
	ld.param.u64 	%rd12, [_Z17pack_kernel_multiPK6__halfPKiPKfS3_S3_PiPS_S6_S6_iiiii_param_5];
	ld.param.u64 	%rd13, [_Z17pack_kernel_multiPK6__halfPKiPKfS3_S3_PiPS_S6_S6_iiiii_param_6];
	ld.param.u64 	%rd14, [_Z17pack_kernel_multiPK6__halfPKiPKfS3_S3_PiPS_S6_S6_iiiii_param_7];
	ld.param.u64 	%rd15, [_Z17pack_kernel_multiPK6__halfPKiPKfS3_S3_PiPS_S6_S6_iiiii_param_8];
	ld.param.u32 	%r14, [_Z17pack_kernel_multiPK6__halfPKiPKfS3_S3_PiPS_S6_S6_iiiii_param_9];
	ld.param.u32 	%r10, [_Z17pack_kernel_multiPK6__halfPKiPKfS3_S3_PiPS_S6_S6_iiiii_param_10];
	ld.param.u32 	%r11, [_Z17pack_kernel_multiPK6__halfPKiPKfS3_S3_PiPS_S6_S6_iiiii_param_11];
	ld.param.u32 	%r12, [_Z17pack_kernel_multiPK6__halfPKiPKfS3_S3_PiPS_S6_S6_iiiii_param_12];
	ld.param.u32 	%r13, [_Z17pack_kernel_multiPK6__halfPKiPKfS3_S3_PiPS_S6_S6_iiiii_param_13];
	mov.u32 	%r1, %ctaid.x;
	mul.lo.s32 	%r15, %r11, %r14;
	setp.ge.s32 	%p1, %r1, %r15;
	@%p1 bra 	$L__BB7_12;
	cvta.to.global.u64 	%rd16, %rd8;
	div.s32 	%r2, %r1, %r11;
	mul.lo.s32 	%r16, %r2, %r11;
	sub.s32 	%r17, %r1, %r16;
	cvt.s64.s32 	%rd1, %r2;
	mul.wide.s32 	%rd17, %r2, %r11;
	cvt.u64.u32 	%rd18, %r17;
	add.s64 	%rd2, %rd17, %rd18;
	shl.b64 	%rd19, %rd2, 2;
	add.s64 	%rd20, %rd16, %rd19;
	ld.global.nc.u32 	%r3, [%rd20];
	setp.gt.s32 	%p2, %r3, -1;
	setp.lt.s32 	%p3, %r3, %r12;
	and.pred  	%p4, %p2, %p3;
	@%p4 bra 	$L__BB7_3;
	mov.u64 	%rd21, $str;
	cvta.global.u64 	%rd22, %rd21;
	mov.u64 	%rd23, $str$1;
	cvta.global.u64 	%rd24, %rd23;
	mov.u64 	%rd25, __unnamed_4;
	cvta.global.u64 	%rd26, %rd25;
	{ // callseq 5, 0
	.param .b64 param0;
	st.param.b64 	[param0], %rd22;
	.param .b64 param1;
	st.param.b64 	[param1], %rd24;
	.param .b32 param2;
	st.param.b32 	[param2], 131;
	.param .b64 param3;
	st.param.b64 	[param3], %rd26;
	.param .b64 param4;
	st.param.b64 	[param4], 1;
	call.uni 
	__assertfail, 
	(
	param0, 
	param1, 
	param2, 
	param3, 
	param4
	);
	} // callseq 5
$L__BB7_3:
	cvta.to.global.u64 	%rd27, %rd10;
	mul.wide.s32 	%rd28, %r3, 4;
	add.s64 	%rd29, %rd27, %rd28;
	ld.global.nc.u32 	%r4, [%rd29];
	setp.gt.s32 	%p5, %r4, -1;
	setp.lt.s32 	%p6, %r4, %r13;
	and.pred  	%p7, %p5, %p6;
	@%p7 bra 	$L__BB7_5;
	mov.u64 	%rd30, $str$2;
	cvta.global.u64 	%rd31, %rd30;
	mov.u64 	%rd32, $str$1;
	cvta.global.u64 	%rd33, %rd32;
	mov.u64 	%rd34, __unnamed_4;
	cvta.global.u64 	%rd35, %rd34;
	{ // callseq 6, 0
	.param .b64 param0;
	st.param.b64 	[param0], %rd31;
	.param .b64 param1;
	st.param.b64 	[param1], %rd33;
	.param .b32 param2;
	st.param.b32 	[param2], 133;
	.param .b64 param3;
	st.param.b64 	[param3], %rd35;
	.param .b64 param4;
	st.param.b64 	[param4], 1;
	call.uni 
	__assertfail, 
	(
	param0, 
	param1, 
	param2, 
	param3, 
	param4
	);
	} // callseq 6
$L__BB7_5:
	cvta.to.global.u64 	%rd36, %rd9;
	add.s64 	%rd38, %rd36, %rd19;
	ld.global.nc.f32 	%f1, [%rd38];
	mov.u32 	%r23, %tid.x;
	setp.ne.s32 	%p8, %r23, 0;
	@%p8 bra 	$L__BB7_9;
	cvta.to.global.u64 	%rd39, %rd12;
	mul.wide.s32 	%rd40, %r4, 4;
	add.s64 	%rd41, %rd39, %rd40;
	atom.global.add.u32 	%r18, [%rd41], 1;
	cvta.to.global.u64 	%rd42, %rd11;
	add.s64 	%rd43, %rd42, %rd40;
	ld.global.nc.u32 	%r19, [%rd43];
	ld.global.nc.u32 	%r20, [%rd43+4];
	add.s32 	%r22, %r19, %r18;
	setp.gt.s32 	%p9, %r18, -1;
	setp.lt.s32 	%p10, %r22, %r20;
	and.pred  	%p11, %p9, %p10;
	@%p11 bra 	$L__BB7_8;
	mov.u64 	%rd44, $str$3;
	cvta.global.u64 	%rd45, %rd44;
	mov.u64 	%rd46, $str$1;
	cvta.global.u64 	%rd47, %rd46;
	mov.u64 	%rd48, __unnamed_4;
	cvta.global.u64 	%rd49, %rd48;
	{ // callseq 7, 0
	.param .b64 param0;
	st.param.b64 	[param0], %rd45;
	.param .b64 param1;
	st.param.b64 	[param1], %rd47;
	.param .b32 param2;
	st.param.b32 	[param2], 142;
	.param .b64 param3;
	st.param.b64 	[param3], %rd49;
	.param .b64 param4;
	st.param.b64 	[param4], 1;
	call.uni 
	__assertfail, 
	(
	param0, 
	param1, 
	param2, 
	param3, 
	param4
	);
	} // callseq 7
$L__BB7_8:
	st.shared.u32 	[_ZZ17pack_kernel_multiPK6__halfPKiPKfS3_S3_PiPS_S6_S6_iiiiiE5row_s], %r22;
	cvta.to.global.u64 	%rd50, %rd14;
	mul.wide.s32 	%rd51, %r22, 4;
	add.s64 	%rd52, %rd50, %rd51;
	st.global.u32 	[%rd52], %r2;
	cvta.to.global.u64 	%rd53, %rd15;
	add.s64 	%rd54, %rd53, %rd51;
	st.global.u32 	[%rd54], %r3;
$L__BB7_9:
	bar.sync 	0;
	setp.ge.s32 	%p12, %r23, %r10;
	@%p12 bra 	$L__BB7_12;
	ld.param.u64 	%rd64, [_Z17pack_kernel_multiPK6__halfPKiPKfS3_S3_PiPS_S6_S6_iiiii_param_0];
	ld.shared.s32 	%rd55, [_ZZ17pack_kernel_multiPK6__halfPKiPKfS3_S3_PiPS_S6_S6_iiiiiE5row_s];
	cvt.u64.u32 	%rd56, %r10;
	mul.lo.s64 	%rd3, %rd1, %rd56;
	mul.lo.s64 	%rd4, %rd55, %rd56;
	mov.u32 	%r7, %ntid.x;
	cvta.to.global.u64 	%rd5, %rd64;
	cvta.to.global.u64 	%rd6, %rd13;
$L__BB7_11:
	cvt.s64.s32 	%rd57, %r23;
	add.s64 	%rd58, %rd3, %rd57;
	shl.b64 	%rd59, %rd58, 1;
	add.s64 	%rd60, %rd5, %rd59;
	ld.global.nc.u16 	%rs1, [%rd60];
	// begin inline asm
	{  cvt.f32.f16 %f2, %rs1;}

	// end inline asm
	mul.f32 	%f3, %f1, %f2;
	// begin inline asm
	{  cvt.rn.f16.f32 %rs2, %f3;}

	// end inline asm
	add.s64 	%rd61, %rd4, %rd57;
	shl.b64 	%rd62, %rd61, 1;
	add.s64 	%rd63, %rd6, %rd62;
	st.global.u16 	[%rd63], %rs2;
	add.s32 	%r23, %r23, %r7;
	setp.lt.s32 	%p13, %r23, %r10;
	@%p13 bra 	$L__BB7_11;
$L__BB7_12:
	ret;

}


// ===== COMPILED SASS (sm_100) =====

	.target	sm_100

	.elftype	@"ET_EXEC"


//--------------------- .note.nv.tkinfo           --------------------------
	.section	.note.nv.tkinfo,"",@"SHT_NOTE"
	.sectionflags	@"SHF_NOTE_NV_TKINFO"
	.tkinfo
        /*0018*/ 	.word	0x00000002
        /*0030*/ 	.string	""
        /*0030*/ 	.string	"ptxas"
        /*0030*/ 	.string	"Cuda compilation tools, release 13.0, V13.0.88"
        /*0030*/ 	.string	"Build cuda_13.0.r13.0/compiler.36424714_0"
        /*0030*/ 	.string	"-arch sm_100 -m 64 "



//--------------------- .note.nv.cuinfo           --------------------------
	.section	.note.nv.cuinfo,"",@"SHT_NOTE"
	.sectionflags	@"SHF_NOTE_NV_CUINFO"
        /*0018*/ 	.short	0x0002
        /*001a*/ 	.short	0x0064
        /*001c*/ 	.short	0x0082
	.zero		2


//--------------------- .nv.info                  --------------------------
	.section	.nv.info,"",@"SHT_CUDA_INFO"
	.align	4


	//----- nvinfo : EIATTR_REGCOUNT
	.align		4
        /*0000*/ 	.byte	0x04, 0x2f
        /*0002*/ 	.short	(.L_9 - .L_8)
	.align		4
.L_8:
        /*0004*/ 	.word	index@(_Z16count_per_expertPKiPiiii)
        /*0008*/ 	.word	0x00000018


	//----- nvinfo : EIATTR_FRAME_SIZE
	.align		4
.L_9:
        /*000c*/ 	.byte	0x04, 0x11
        /*000e*/ 	.short	(.L_11 - .L_10)
	.align		4
.L_10:
        /*0010*/ 	.word	index@(_Z16count_per_expertPKiPiiii)
        /*0014*/ 	.word	0x00000000


	//----- nvinfo : EIATTR_REGCOUNT
	.align		4
.L_11:
        /*0018*/ 	.byte	0x04, 0x2f
        /*001a*/ 	.short	(.L_13 - .L_12)
	.align		4
.L_12:
        /*001c*/ 	.word	index@(_Z14count_per_rankPKiS0_Piiiii)
        /*0020*/ 	.word	0x00000018


	//----- nvinfo : EIATTR_FRAME_SIZE
	.align		4
.L_13:
        /*0024*/ 	.byte	0x04, 0x11
        /*0026*/ 	.short	(.L_15 - .L_14)
	.align		4
.L_14:
        /*0028*/ 	.word	index@(_Z14count_per_rankPKiS0_Piiiii)
        /*002c*/ 	.word	0x00000000


	//----- nvinfo : EIATTR_REGCOUNT
	.align		4
.L_15:
        /*0030*/ 	.byte	0x04, 0x2f
        /*0032*/ 	.short	(.L_17 - .L_16)
	.align		4
.L_16:
        /*0034*/ 	.word	index@(_Z18exclusive_scan_intPKiPii)
        /*0038*/ 	.word	0x00000020


	//----- nvinfo : EIATTR_FRAME_SIZE
	.align		4
.L_17:
        /*003c*/ 	.byte	0x04, 0x11
        /*003e*/ 	.short	(.L_19 - .L_18)
	.align		4
.L_18:
        /*0040*/ 	.word	index@(_Z18exclusive_scan_intPKiPii)
        /*0044*/ 	.word	0x00000000


	//----- nvinfo : EIATTR_REGCOUNT
	.align		4
.L_19:
        /*0048*/ 	.byte	0x04, 0x2f
        /*004a*/ 	.short	(.L_21 - .L_20)
	.align		4
.L_20:
        /*004c*/ 	.word	index@(_Z8zero_intPii)
        /*0050*/ 	.word	0x00000010


	//----- nvinfo : EIATTR_FRAME_SIZE
	.align		4
.L_21:
        /*0054*/ 	.byte	0x04, 0x11
        /*0056*/ 	.short	(.L_23 - .L_22)
	.align		4
.L_22:
        /*0058*/ 	.word	index@(_Z8zero_intPii)
        /*005c*/ 	.word	0x00000000


	//----- nvinfo : EIATTR_REGCOUNT
	.align		4
.L_23:
        /*0060*/ 	.byte	0x04, 0x2f
        /*0062*/ 	.short	(.L_25 - .L_24)
	.align		4
.L_24:
        /*0064*/ 	.word	index@(_Z20set_sendcount_singlePKiiiPy)
        /*0068*/ 	.word	0x0000000a


	//----- nvinfo : EIATTR_FRAME_SIZE
	.align		4
.L_25:
        /*006c*/ 	.byte	0x04, 0x11
        /*006e*/ 	.short	(.L_27 - .L_26)
	.align		4
.L_26:
        /*0070*/ 	.word	index@(_Z20set_sendcount_singlePKiiiPy)
        /*0074*/ 	.word	0x00000000


	//----- nvinfo : EIATTR_REGCOUNT
	.align		4
.L_27:
        /*0078*/ 	.byte	0x04, 0x2f
        /*007a*/ 	.short	(.L_29 - .L_28)
	.align		4
.L_28:
        /*007c*/ 	.word	index@(_Z30set_sendcounts_from_rankcountsPKiPlii)
        /*0080*/ 	.word	0x0000000a


	//----- nvinfo : EIATTR_FRAME_SIZE
	.align		4
.L_29:
        /*0084*/ 	.byte	0x04, 0x11
        /*0086*/ 	.short	(.L_31 - .L_30)
	.align		4
.L_30:
        /*0088*/ 	.word	index@(_Z30set_sendcounts_from_rankcountsPKiPlii)
        /*008c*/ 	.word	0x00000000


	//----- nvinfo : EIATTR_REGCOUNT
	.align		4
.L_31:
        /*0090*/ 	.byte	0x04, 0x2f
        /*0092*/ 	.short	(.L_33 - .L_32)
	.align		4
.L_32:
        /*0094*/ 	.word	index@(_Z18pack_kernel_singlePK6__halfPKiPKfS3_PiPS_S6_S6_iiii)
        /*0098*/ 	.word	0x00000019


	//----- nvinfo : EIATTR_FRAME_SIZE
	.align		4
.L_33:
        /*009c*/ 	.byte	0x04, 0x11
        /*009e*/ 	.short	(.L_35 - .L_34)
	.align		4
.L_34:
        /*00a0*/ 	.word	index@(_Z18pack_kernel_singlePK6__halfPKiPKfS3_PiPS_S6_S6_iiii)
        /*00a4*/ 	.word	0x00000000


	//----- nvinfo : EIATTR_REGCOUNT
	.align		4
.L_35:
        /*00a8*/ 	.byte	0x04, 0x2f
        /*00aa*/ 	.short	(.L_37 - .L_36)
	.align		4
.L_36:
        /*00ac*/ 	.word	index@(_Z17pack_kernel_multiPK6__halfPKiPKfS3_S3_PiPS_S6_S6_iiiii)
        /*00b0*/ 	.word	0x0000001a


	//----- nvinfo : EIATTR_FRAME_SIZE
	.align		4
.L_37:
        /*00b4*/ 	.byte	0x04, 0x11
        /*00b6*/ 	.short	(.L_39 - .L_38)
	.align		4
.L_38:
        /*00b8*/ 	.word	index@(_Z17pack_kernel_multiPK6__halfPKiPKfS3_S3_PiPS_S6_S6_iiiii)
        /*00bc*/ 	.word	0x00000000


	//----- nvinfo : EIATTR_MIN_STACK_SIZE
	.align		4
.L_39:
        /*00c0*/ 	.byte	0x04, 0x12
        /*00c2*/ 	.short	(.L_41 - .L_40)
	.align		4
.L_40:
        /*00c4*/ 	.word	index@(_Z17pack_kernel_multiPK6__halfPKiPKfS3_S3_PiPS_S6_S6_iiiii)
        /*00c8*/ 	.word	0x00000000


	//----- nvinfo : EIATTR_MIN_STACK_SIZE
	.align		4
.L_41:
        /*00cc*/ 	.byte	0x04, 0x12
        /*00ce*/ 	.short	(.L_43 - .L_42)
	.align		4
.L_42:
        /*00d0*/ 	.word	index@(_Z18pack_kernel_singlePK6__halfPKiPKfS3_PiPS_S6_S6_iiii)
        /*00d4*/ 	.word	0x00000000


	//----- nvinfo : EIATTR_MIN_STACK_SIZE
	.align		4
.L_43:
        /*00d8*/ 	.byte	0x04, 0x12
        /*00da*/ 	.short	(.L_45 - .L_44)
	.align		4
.L_44:
        /*00dc*/ 	.word	index@(_Z30set_sendcounts_from_rankcountsPKiPlii)
        /*00e0*/ 	.word	0x00000000


	//----- nvinfo : EIATTR_MIN_STACK_SIZE
	.align		4
.L_45:
        /*00e4*/ 	.byte	0x04, 0x12
        /*00e6*/ 	.short	(.L_47 - .L_46)
	.align		4
.L_46:
        /*00e8*/ 	.word	index@(_Z20set_sendcount_singlePKiiiPy)
        /*00ec*/ 	.word	0x00000000


	//----- nvinfo : EIATTR_MIN_STACK_SIZE
	.align		4
.L_47:
        /*00f0*/ 	.byte	0x04, 0x12
        /*00f2*/ 	.short	(.L_49 - .L_48)
	.align		4
.L_48:
        /*00f4*/ 	.word	index@(_Z8zero_intPii)
        /*00f8*/ 	.word	0x00000000


	//----- nvinfo : EIATTR_MIN_STACK_SIZE
	.align		4
.L_49:
        /*00fc*/ 	.byte	0x04, 0x12
        /*00fe*/ 	.short	(.L_51 - .L_50)
	.align		4
.L_50:
        /*0100*/ 	.word	index@(_Z18exclusive_scan_intPKiPii)
        /*0104*/ 	.word	0x00000000


	//----- nvinfo : EIATTR_MIN_STACK_SIZE
	.align		4
.L_51:
        /*0108*/ 	.byte	0x04, 0x12
        /*010a*/ 	.short	(.L_53 - .L_52)
	.align		4
.L_52:
        /*010c*/ 	.word	index@(_Z14count_per_rankPKiS0_Piiiii)
        /*0110*/ 	.word	0x00000000


	//----- nvinfo : EIATTR_MIN_STACK_SIZE
	.align		4
.L_53:
        /*0114*/ 	.byte	0x04, 0x12
        /*0116*/ 	.short	(.L_55 - .L_54)
	.align		4
.L_54:
        /*0118*/ 	.word	index@(_Z16count_per_expertPKiPiiii)
        /*011c*/ 	.word	0x00000000
.L_55:


//--------------------- .nv.compat                --------------------------
	.section	.nv.compat,"",@"SHT_CUDA_COMPAT_INFO"
	.align	4
        /*0000*/ 	.byte	0x02, 0x09, 0x00, 0x00, 0x02, 0x02, 0x01, 0x00, 0x02, 0x05, 0x05, 0x00, 0x03, 0x07, 0x01, 0x01
        /*0010*/ 	.byte	0x02, 0x03, 0x00, 0x00, 0x02, 0x06, 0x01, 0x00, 0x04, 0x0b, 0x08, 0x00, 0x09, 0x00, 0x00, 0x00
        /*0020*/ 	.byte	0x00, 0x00, 0x00, 0x00


//--------------------- .nv.info._Z17pack_kernel_multiPK6__halfPKiPKfS3_S3_PiPS_S6_S6_iiiii --------------------------
	.section	.nv.info._Z17pack_kernel_multiPK6__halfPKiPKfS3_S3_PiPS_S6_S6_iiiii,"",@"SHT_CUDA_INFO"
	.sectionflags	@""
	.align	4


	//----- nvinfo : EIATTR_CUDA_API_VERSION
	.align		4
        /*0000*/ 	.byte	0x04, 0x37
        /*0002*/ 	.short	(.L_57 - .L_56)
.L_56:
        /*0004*/ 	.word	0x00000082


	//----- nvinfo : EIATTR_KPARAM_INFO
	.align		4
.L_57:
        /*0008*/ 	.byte	0x04, 0x17
        /*000a*/ 	.short	(.L_59 - .L_58)
.L_58:
        /*000c*/ 	.word	0x00000000
        /*0010*/ 	.short	0x000d
        /*0012*/ 	.short	0x0058
        /*0014*/ 	.byte	0x00, 0xf0, 0x11, 0x00


	//----- nvinfo : EIATTR_KPARAM_INFO
	.align		4
.L_59:
        /*0018*/ 	.byte	0x04, 0x17
        /*001a*/ 	.short	(.L_61 - .L_60)
.L_60:
        /*001c*/ 	.word	0x00000000
        /*0020*/ 	.short	0x000c
        /*0022*/ 	.short	0x0054
        /*0024*/ 	.byte	0x00, 0xf0, 0x11, 0x00


	//----- nvinfo : EIATTR_KPARAM_INFO
	.align		4
.L_61:
        /*0028*/ 	.byte	0x04, 0x17
        /*002a*/ 	.short	(.L_63 - .L_62)
.L_62:
        /*002c*/ 	.word	0x00000000
        /*0030*/ 	.short	0x000b
        /*0032*/ 	.short	0x0050
        /*0034*/ 	.byte	0x00, 0xf0, 0x11, 0x00


	//----- nvinfo : EIATTR_KPARAM_INFO
	.align		4
.L_63:
        /*0038*/ 	.byte	0x04, 0x17
        /*003a*/ 	.short	(.L_65 - .L_64)
.L_64:
        /*003c*/ 	.word	0x00000000
        /*0040*/ 	.short	0x000a
        /*0042*/ 	.short	0x004c
        /*0044*/ 	.byte	0x00, 0xf0, 0x11, 0x00


	//----- nvinfo : EIATTR_KPARAM_INFO
	.align		4
.L_65:
        /*0048*/ 	.byte	0x04, 0x17
        /*004a*/ 	.short	(.L_67 - .L_66)
.L_66:
        /*004c*/ 	.word	0x00000000
        /*0050*/ 	.short	0x0009
        /*0052*/ 	.short	0x0048
        /*0054*/ 	.byte	0x00, 0xf0, 0x11, 0x00


	//----- nvinfo : EIATTR_KPARAM_INFO
	.align		4
.L_67:
        /*0058*/ 	.byte	0x04, 0x17
        /*005a*/ 	.short	(.L_69 - .L_68)
.L_68:
        /*005c*/ 	.word	0x00000000
        /*0060*/ 	.short	0x0008
        /*0062*/ 	.short	0x0040
        /*0064*/ 	.byte	0x00, 0xf5, 0x21, 0x00


	//----- nvinfo : EIATTR_KPARAM_INFO
	.align		4
.L_69:
        /*0068*/ 	.byte	0x04, 0x17
        /*006a*/ 	.short	(.L_71 - .L_70)
.L_70:
        /*006c*/ 	.word	0x00000000
        /*0070*/ 	.short	0x0007
        /*0072*/ 	.short	0x0038
        /*0074*/ 	.byte	0x00, 0xf5, 0x21, 0x00


	//----- nvinfo : EIATTR_KPARAM_INFO
	.align		4
.L_71:
        /*0078*/ 	.byte	0x04, 0x17
        /*007a*/ 	.short	(.L_73 - .L_72)
.L_72:
        /*007c*/ 	.word	0x00000000
        /*0080*/ 	.short	0x0006
        /*0082*/ 	.short	0x0030
        /*0084*/ 	.byte	0x00, 0xf5, 0x21, 0x00


	//----- nvinfo : EIATTR_KPARAM_INFO
	.align		4
.L_73:
        /*0088*/ 	.byte	0x04, 0x17
        /*008a*/ 	.short	(.L_75 - .L_74)
.L_74:
        /*008c*/ 	.word	0x00000000
        /*0090*/ 	.short	0x0005
        /*0092*/ 	.short	0x0028
        /*0094*/ 	.byte	0x00, 0xf5, 0x21, 0x00


	//----- nvinfo : EIATTR_KPARAM_INFO
	.align		4
.L_75:
        /*0098*/ 	.byte	0x04, 0x17
        /*009a*/ 	.short	(.L_77 - .L_76)
.L_76:
        /*009c*/ 	.word	0x00000000
        /*00a0*/ 	.short	0x0004
        /*00a2*/ 	.short	0x0020
        /*00a4*/ 	.byte	0x00, 0xf5, 0x21, 0x00


	//----- nvinfo : EIATTR_KPARAM_INFO
	.align		4
.L_77:
        /*00a8*/ 	.byte	0x04, 0x17
        /*00aa*/ 	.short	(.L_79 - .L_78)
.L_78:
        /*00ac*/ 	.word	0x00000000
        /*00b0*/ 	.short	0x0003
        /*00b2*/ 	.short	0x0018
        /*00b4*/ 	.byte	0x00, 0xf5, 0x21, 0x00


	//----- nvinfo : EIATTR_KPARAM_INFO
	.align		4
.L_79:
        /*00b8*/ 	.byte	0x04, 0x17
        /*00ba*/ 	.short	(.L_81 - .L_80)
.L_80:
        /*00bc*/ 	.word	0x00000000
        /*00c0*/ 	.short	0x0002
        /*00c2*/ 	.short	0x0010
        /*00c4*/ 	.byte	0x00, 0xf5, 0x21, 0x00


	//----- nvinfo : EIATTR_KPARAM_INFO
	.align		4
.L_81:
        /*00c8*/ 	.byte	0x04, 0x17
        /*00ca*/ 	.short	(.L_83 - .L_82)
.L_82:
        /*00cc*/ 	.word	0x00000000
        /*00d0*/ 	.short	0x0001
        /*00d2*/ 	.short	0x0008
        /*00d4*/ 	.byte	0x00, 0xf5, 0x21, 0x00


	//----- nvinfo : EIATTR_KPARAM_INFO
	.align		4
.L_83:
        /*00d8*/ 	.byte	0x04, 0x17
        /*00da*/ 	.short	(.L_85 - .L_84)
.L_84:
        /*00dc*/ 	.word	0x00000000
        /*00e0*/ 	.short	0x0000
        /*00e2*/ 	.short	0x0000
        /*00e4*/ 	.byte	0x00, 0xf5, 0x21, 0x00


	//----- nvinfo : EIATTR_SPARSE_MMA_MASK
	.align		4
.L_85:
        /*00e8*/ 	.byte	0x03, 0x50
        /*00ea*/ 	.short	0x0000


	//----- nvinfo : EIATTR_MAXREG_COUNT
	.align		4
        /*00ec*/ 	.byte	0x03, 0x1b
        /*00ee*/ 	.short	0x00ff


	//----- nvinfo : EIATTR_NUM_BARRIERS
	.align		4
        /*00f0*/ 	.byte	0x02, 0x4c
        /*00f2*/ 	.byte	0x01
	.zero		1


	//----- nvinfo : EIATTR_EXTERNS
	.align		4
        /*00f4*/ 	.byte	0x04, 0x0f
        /*00f6*/ 	.short	(.L_87 - .L_86)


	//   ....[0]....
	.align		4
.L_86:
        /*00f8*/ 	.word	index@(__assertfail)


	//----- nvinfo : EIATTR_MERCURY_ISA_VERSION
	.align		4
.L_87:
        /*00fc*/ 	.byte	0x03, 0x5f
        /*00fe*/ 	.short	0x0101


	//----- nvinfo : EIATTR_VRC_CTA_INIT_COUNT
	.align		4
        /*0100*/ 	.byte	0x02, 0x4a
	.zero		1
	.zero		1


	//----- nvinfo : EIATTR_SYSCALL_OFFSETS
	.align		4
        /*0104*/ 	.byte	0x04, 0x46
        /*0106*/ 	.short	(.L_89 - .L_88)


	//   ....[0]....
.L_88:
        /*0108*/ 	.word	0x000003c0


	//   ....[1]....
        /*010c*/ 	.word	0x00000530


	//   ....[2]....
        /*0110*/ 	.word	0x00000770


	//----- nvinfo : EIATTR_EXIT_INSTR_OFFSETS
	.align		4
.L_89:
        /*0114*/ 	.byte	0x04, 0x1c
        /*0116*/ 	.short	(.L_91 - .L_90)


	//   ....[0]....
.L_90:
        /*0118*/ 	.word	0x00000060


	//   ....[1]....
        /*011c*/ 	.word	0x00000870


	//   ....[2]....
        /*0120*/ 	.word	0x00000a80


	//----- nvinfo : EIATTR_CRS_STACK_SIZE
	.align		4
.L_91:
        /*0124*/ 	.byte	0x04, 0x1e
        /*0126*/ 	.short	(.L_93 - .L_92)
.L_92:
        /*0128*/ 	.word	0x00000000


	//----- nvinfo : EIATTR_CBANK_PARAM_SIZE
	.align		4
.L_93:
        /*012c*/ 	.byte	0x03, 0x19
        /*012e*/ 	.short	0x005c


	//----- nvinfo : EIATTR_PARAM_CBANK
	.align		4
        /*0130*/ 	.byte	0x04, 0x0a
        /*0132*/ 	.short	(.L_95 - .L_94)
	.align		4
.L_94:
        /*0134*/ 	.word	index@(.nv.constant0._Z17pack_kernel_multiPK6__halfPKiPKfS3_S3_PiPS_S6_S6_iiiii)
        /*0138*/ 	.short	0x0380
        /*013a*/ 	.short	0x005c


	//----- nvinfo : EIATTR_SW_WAR
	.align		4
.L_95:
        /*013c*/ 	.byte	0x04, 0x36
        /*013e*/ 	.short	(.L_97 - .L_96)
.L_96:
        /*0140*/ 	.word	0x00000008
.L_97:


//--------------------- .nv.info._Z18pack_kernel_singlePK6__halfPKiPKfS3_PiPS_S6_S6_iiii --------------------------
	.section	.nv.info._Z18pack_kernel_singlePK6__halfPKiPKfS3_PiPS_S6_S6_iiii,"",@"SHT_CUDA_INFO"
	.sectionflags	@""
	.align	4


	//----- nvinfo : EIATTR_CUDA_API_VERSION
	.align		4
        /*0000*/ 	.byte	0x04, 0x37
        /*0002*/ 	.short	(.L_99 - .L_98)
.L_98:
        /*0004*/ 	.word	0x00000082


	//----- nvinfo : EIATTR_KPARAM_INFO
	.align		4
.L_99:
        /*0008*/ 	.byte	0x04, 0x17
        /*000a*/ 	.short	(.L_101 - .L_100)
.L_100:
        /*000c*/ 	.word	0x00000000
        /*0010*/ 	.short	0x000b
        /*0012*/ 	.short	0x004c
        /*0014*/ 	.byte	0x00, 0xf0, 0x11, 0x00


	//----- nvinfo : EIATTR_KPARAM_INFO
	.align		4
.L_101:
        /*0018*/ 	.byte	0x04, 0x17
        /*001a*/ 	.short	(.L_103 - .L_102)
.L_102:
        /*001c*/ 	.word	0x00000000
        /*0020*/ 	.short	0x000a
        /*0022*/ 	.short	0x0048
        /*0024*/ 	.byte	0x00, 0xf0, 0x11, 0x00


	//----- nvinfo : EIATTR_KPARAM_INFO
	.align		4
.L_103:
        /*0028*/ 	.byte	0x04, 0x17
        /*002a*/ 	.short	(.L_105 - .L_104)
.L_104:
        /*002c*/ 	.word	0x00000000
        /*0030*/ 	.short	0x0009
        /*0032*/ 	.short	0x0044
        /*0034*/ 	.byte	0x00, 0xf0, 0x11, 0x00


	//----- nvinfo : EIATTR_KPARAM_INFO
	.align		4
.L_105:
        /*0038*/ 	.byte	0x04, 0x17
        /*003a*/ 	.short	(.L_107 - .L_106)
.L_106:
        /*003c*/ 	.word	0x00000000
        /*0040*/ 	.short	0x0008
        /*0042*/ 	.short	0x0040
        /*0044*/ 	.byte	0x00, 0xf0, 0x11, 0x00


	//----- nvinfo : EIATTR_KPARAM_INFO
	.align		4
.L_107:
        /*0048*/ 	.byte	0x04, 0x17
        /*004a*/ 	.short	(.L_109 - .L_108)
.L_108:
        /*004c*/ 	.word	0x00000000
        /*0050*/ 	.short	0x0007
        /*0052*/ 	.short	0x0038
        /*0054*/ 	.byte	0x00, 0xf5, 0x21, 0x00


	//----- nvinfo : EIATTR_KPARAM_INFO
	.align		4
.L_109:
        /*0058*/ 	.byte	0x04, 0x17
        /*005a*/ 	.short	(.L_111 - .L_110)
.L_110:
        /*005c*/ 	.word	0x00000000
        /*0060*/ 	.short	0x0006
        /*0062*/ 	.short	0x0030
        /*0064*/ 	.byte	0x00, 0xf5, 0x21, 0x00


	//----- nvinfo : EIATTR_KPARAM_INFO
	.align		4
.L_111:
        /*0068*/ 	.byte	0x04, 0x17
        /*006a*/ 	.short	(.L_113 - .L_112)
.L_112:
        /*006c*/ 	.word	0x00000000
        /*0070*/ 	.short	0x0005
        /*0072*/ 	.short	0x0028
        /*0074*/ 	.byte	0x00, 0xf5, 0x21, 0x00


	//----- nvinfo : EIATTR_KPARAM_INFO
	.align		4
.L_113:
        /*0078*/ 	.byte	0x04, 0x17
        /*007a*/ 	.short	(.L_115 - .L_114)
.L_114:
        /*007c*/ 	.word	0x00000000
        /*0080*/ 	.short	0x0004
        /*0082*/ 	.short	0x0020
        /*0084*/ 	.byte	0x00, 0xf5, 0x21, 0x00


	//----- nvinfo : EIATTR_KPARAM_INFO
	.align		4
.L_115:
        /*0088*/ 	.byte	0x04, 0x17
        /*008a*/ 	.short	(.L_117 - .L_116)
.L_116:
        /*008c*/ 	.word	0x00000000
        /*0090*/ 	.short	0x0003
        /*0092*/ 	.short	0x0018
        /*0094*/ 	.byte	0x00, 0xf5, 0x21, 0x00


	//----- nvinfo : EIATTR_KPARAM_INFO
	.align		4
.L_117:
        /*0098*/ 	.byte	0x04, 0x17
        /*009a*/ 	.short	(.L_119 - .L_118)
.L_118:
        /*009c*/ 	.word	0x00000000
        /*00a0*/ 	.short	0x0002
        /*00a2*/ 	.short	0x0010
        /*00a4*/ 	.byte	0x00, 0xf5, 0x21, 0x00


	//----- nvinfo : EIATTR_KPARAM_INFO
	.align		4
.L_119:
        /*00a8*/ 	.byte	0x04, 0x17
        /*00aa*/ 	.short	(.L_121 - .L_120)
.L_120:
        /*00ac*/ 	.word	0x00000000
        /*00b0*/ 	.short	0x0001
        /*00b2*/ 	.short	0x0008
        /*00b4*/ 	.byte	0x00, 0xf5, 0x21, 0x00


	//----- nvinfo : EIATTR_KPARAM_INFO
	.align		4
.L_121:
        /*00b8*/ 	.byte	0x04, 0x17
        /*00ba*/ 	.short	(.L_123 - .L_122)
.L_122:
        /*00bc*/ 	.word	0x00000000
        /*00c0*/ 	.short	0x0000
        /*00c2*/ 	.short	0x0000
        /*00c4*/ 	.byte	0x00, 0xf5, 0x21, 0x00


	//----- nvinfo : EIATTR_SPARSE_MMA_MASK
	.align		4
.L_123:
        /*00c8*/ 	.byte	0x03, 0x50
        /*00ca*/ 	.short	0x0000


	//----- nvinfo : EIATTR_MAXREG_COUNT
	.align		4
        /*00cc*/ 	.byte	0x03, 0x1b
        /*00ce*/ 	.short	0x00ff


	//----- nvinfo : EIATTR_NUM_BARRIERS
	.align		4
        /*00d0*/ 	.byte	0x02, 0x4c
        /*00d2*/ 	.byte	0x01
	.zero		1


	//----- nvinfo : EIATTR_EXTERNS
	.align		4
        /*00d4*/ 	.byte	0x04, 0x0f
        /*00d6*/ 	.short	(.L_125 - .L_124)


	//   ....[0]....
	.align		4
.L_124:
        /*00d8*/ 	.word	index@(__assertfail)


	//----- nvinfo : EIATTR_MERCURY_ISA_VERSION
	.align		4
.L_125:
        /*00dc*/ 	.byte	0x03, 0x5f
        /*00de*/ 	.short	0x0101


	//----- nvinfo : EIATTR_VRC_CTA_INIT_COUNT
	.align		4
        /*00e0*/ 	.byte	0x02, 0x4a
	.zero		1
	.zero		1


	//----- nvinfo : EIATTR_SYSCALL_OFFSETS
	.align		4
        /*00e4*/ 	.byte	0x04, 0x46
        /*00e6*/ 	.short	(.L_127 - .L_126)


	//   ....[0]....
.L_126:
        /*00e8*/ 	.word	0x000003c0


	//   ....[1]....
        /*00ec*/ 	.word	0x00000600


	//----- nvinfo : EIATTR_EXIT_INSTR_OFFSETS
	.align		4
.L_127:
        /*00f0*/ 	.byte	0x04, 0x1c
        /*00f2*/ 	.short	(.L_129 - .L_128)


	//   ....[0]....
.L_128:
        /*00f4*/ 	.word	0x00000060


	//   ....[1]....
        /*00f8*/ 	.word	0x00000700


	//   ....[2]....
        /*00fc*/ 	.word	0x00000910


	//----- nvinfo : EIATTR_CRS_STACK_SIZE
	.align		4
.L_129:
        /*0100*/ 	.byte	0x04, 0x1e
        /*0102*/ 	.short	(.L_131 - .L_130)
.L_130:
        /*0104*/ 	.word	0x00000000


	//----- nvinfo : EIATTR_CBANK_PARAM_SIZE
	.align		4
.L_131:
        /*0108*/ 	.byte	0x03, 0x19
        /*010a*/ 	.short	0x0050


	//----- nvinfo : EIATTR_PARAM_CBANK
	.align		4
        /*010c*/ 	.byte	0x04, 0x0a
        /*010e*/ 	.short	(.L_133 - .L_132)
	.align		4
.L_132:
        /*0110*/ 	.word	index@(.nv.constant0._Z18pack_kernel_singlePK6__halfPKiPKfS3_PiPS_S6_S6_iiii)
        /*0114*/ 	.short	0x0380
        /*0116*/ 	.short	0x0050


	//----- nvinfo : EIATTR_SW_WAR
	.align		4
.L_133:
        /*0118*/ 	.byte	0x04, 0x36
        /*011a*/ 	.short	(.L_135 - .L_134)
.L_134:
        /*011c*/ 	.word	0x00000008
.L_135:


//--------------------- .nv.info._Z30set_sendcounts_from_rankcountsPKiPlii --------------------------
	.section	.nv.info._Z30set_sendcounts_from_rankcountsPKiPlii,"",@"SHT_CUDA_INFO"
	.sectionflags	@""
	.align	4


	//----- nvinfo : EIATTR_CUDA_API_VERSION
	.align		4
        /*0000*/ 	.byte	0x04, 0x37
        /*0002*/ 	.short	(.L_137 - .L_136)
.L_136:
        /*0004*/ 	.word	0x00000082


	//----- nvinfo : EIATTR_KPARAM_INFO
	.align		4
.L_137:
        /*0008*/ 	.byte	0x04, 0x17
        /*000a*/ 	.short	(.L_139 - .L_138)
.L_138:
        /*000c*/ 	.word	0x00000000
        /*0010*/ 	.short	0x0003
        /*0012*/ 	.short	0x0014
        /*0014*/ 	.byte	0x00, 0xf0, 0x11, 0x00


	//----- nvinfo : EIATTR_KPARAM_INFO
	.align		4
.L_139:
        /*0018*/ 	.byte	0x04, 0x17
        /*001a*/ 	.short	(.L_141 - .L_140)
.L_140:
        /*001c*/ 	.word	0x00000000
        /*0020*/ 	.short	0x0002
        /*0022*/ 	.short	0x0010
        /*0024*/ 	.byte	0x00, 0xf0, 0x11, 0x00


	//----- nvinfo : EIATTR_KPARAM_INFO
	.align		4
.L_141:
        /*0028*/ 	.byte	0x04, 0x17
        /*002a*/ 	.short	(.L_143 - .L_142)
.L_142:
        /*002c*/ 	.word	0x00000000
        /*0030*/ 	.short	0x0001
        /*0032*/ 	.short	0x0008
        /*0034*/ 	.byte	0x00, 0xf5, 0x21, 0x00


	//----- nvinfo : EIATTR_KPARAM_INFO
	.align		4
.L_143:
        /*0038*/ 	.byte	0x04, 0x17
        /*003a*/ 	.short	(.L_145 - .L_144)
.L_144:
        /*003c*/ 	.word	0x00000000
        /*0040*/ 	.short	0x0000
        /*0042*/ 	.short	0x0000
        /*0044*/ 	.byte	0x00, 0xf5, 0x21, 0x00


	//----- nvinfo : EIATTR_SPARSE_MMA_MASK
	.align		4
.L_145:
        /*0048*/ 	.byte	0x03, 0x50
        /*004a*/ 	.short	0x0000


	//----- nvinfo : EIATTR_MAXREG_COUNT
	.align		4
        /*004c*/ 	.byte	0x03, 0x1b
        /*004e*/ 	.short	0x00ff


	//----- nvinfo : EIATTR_MERCURY_ISA_VERSION
	.align		4
        /*0050*/ 	.byte	0x03, 0x5f
        /*0052*/ 	.short	0x0101


	//----- nvinfo : EIATTR_VRC_CTA_INIT_COUNT
	.align		4
        /*0054*/ 	.byte	0x02, 0x4a
	.zero		1
	.zero		1


	//----- nvinfo : EIATTR_EXIT_INSTR_OFFSETS
	.align		4
        /*0058*/ 	.byte	0x04, 0x1c
        /*005a*/ 	.short	(.L_147 - .L_146)


	//   ....[0]....
.L_146:
        /*005c*/ 	.word	0x00000070


	//   ....[1]....
        /*0060*/ 	.word	0x00000110


	//----- nvinfo : EIATTR_CBANK_PARAM_SIZE
	.align		4
.L_147:
        /*0064*/ 	.byte	0x03, 0x19
        /*0066*/ 	.short	0x0018


	//----- nvinfo : EIATTR_PARAM_CBANK
	.align		4
        /*0068*/ 	.byte	0x04, 0x0a
        /*006a*/ 	.short	(.L_149 - .L_148)
	.align		4
.L_148:
        /*006c*/ 	.word	index@(.nv.constant0._Z30set_sendcounts_from_rankcountsPKiPlii)
        /*0070*/ 	.short	0x0380
        /*0072*/ 	.short	0x0018


	//----- nvinfo : EIATTR_SW_WAR
	.align		4
.L_149:
        /*0074*/ 	.byte	0x04, 0x36
        /*0076*/ 	.short	(.L_151 - .L_150)
.L_150:
        /*0078*/ 	.word	0x00000008
.L_151:


//--------------------- .nv.info._Z20set_sendcount_singlePKiiiPy --------------------------
	.section	.nv.info._Z20set_sendcount_singlePKiiiPy,"",@"SHT_CUDA_INFO"
	.sectionflags	@""
	.align	4


	//----- nvinfo : EIATTR_CUDA_API_VERSION
	.align		4
        /*0000*/ 	.byte	0x04, 0x37
        /*0002*/ 	.short	(.L_153 - .L_152)
.L_152:
        /*0004*/ 	.word	0x00000082


	//----- nvinfo : EIATTR_KPARAM_INFO
	.align		4
.L_153:
        /*0008*/ 	.byte	0x04, 0x17
        /*000a*/ 	.short	(.L_155 - .L_154)
.L_154:
        /*000c*/ 	.word	0x00000000
        /*0010*/ 	.short	0x0003
        /*0012*/ 	.short	0x0010
        /*0014*/ 	.byte	0x00, 0xf5, 0x21, 0x00


	//----- nvinfo : EIATTR_KPARAM_INFO
	.align		4
.L_155:
        /*0018*/ 	.byte	0x04, 0x17
        /*001a*/ 	.short	(.L_157 - .L_156)
.L_156:
        /*001c*/ 	.word	0x00000000
        /*0020*/ 	.short	0x0002
        /*0022*/ 	.short	0x000c
        /*0024*/ 	.byte	0x00, 0xf0, 0x11, 0x00


	//----- nvinfo : EIATTR_KPARAM_INFO
	.align		4
.L_157:
        /*0028*/ 	.byte	0x04, 0x17
        /*002a*/ 	.short	(.L_159 - .L_158)
.L_158:
        /*002c*/ 	.word	0x00000000
        /*0030*/ 	.short	0x0001
        /*0032*/ 	.short	0x0008
        /*0034*/ 	.byte	0x00, 0xf0, 0x11, 0x00


	//----- nvinfo : EIATTR_KPARAM_INFO
	.align		4
.L_159:
        /*0038*/ 	.byte	0x04, 0x17
        /*003a*/ 	.short	(.L_161 - .L_160)
.L_160:
        /*003c*/ 	.word	0x00000000
        /*0040*/ 	.short	0x0000
        /*0042*/ 	.short	0x0000
        /*0044*/ 	.byte	0x00, 0xf5, 0x21, 0x00


	//----- nvinfo : EIATTR_SPARSE_MMA_MASK
	.align		4
.L_161:
        /*0048*/ 	.byte	0x03, 0x50
        /*004a*/ 	.short	0x0000


	//----- nvinfo : EIATTR_MAXREG_COUNT
	.align		4
        /*004c*/ 	.byte	0x03, 0x1b
        /*004e*/ 	.short	0x00ff


	//----- nvinfo : EIATTR_MERCURY_ISA_VERSION
	.align		4
        /*0050*/ 	.byte	0x03, 0x5f
        /*0052*/ 	.short	0x0101


	//----- nvinfo : EIATTR_VRC_CTA_INIT_COUNT
	.align		4
        /*0054*/ 	.byte	0x02, 0x4a
	.zero		1
	.zero		1


	//----- nvinfo : EIATTR_EXIT_INSTR_OFFSETS
	.align		4
        /*0058*/ 	.byte	0x04, 0x1c
        /*005a*/ 	.short	(.L_163 - .L_162)


	//   ....[0]....
.L_162:
        /*005c*/ 	.word	0x00000040


	//   ....[1]....
        /*0060*/ 	.word	0x000000d0


	//----- nvinfo : EIATTR_CBANK_PARAM_SIZE
	.align		4
.L_163:
        /*0064*/ 	.byte	0x03, 0x19
        /*0066*/ 	.short	0x0018


	//----- nvinfo : EIATTR_PARAM_CBANK
	.align		4
        /*0068*/ 	.byte	0x04, 0x0a
        /*006a*/ 	.short	(.L_165 - .L_164)
	.align		4
.L_164:
        /*006c*/ 	.word	index@(.nv.constant0._Z20set_sendcount_singlePKiiiPy)
        /*0070*/ 	.short	0x0380
        /*0072*/ 	.short	0x0018


	//----- nvinfo : EIATTR_SW_WAR
	.align		4
.L_165:
        /*0074*/ 	.byte	0x04, 0x36
        /*0076*/ 	.short	(.L_167 - .L_166)
.L_166:
        /*0078*/ 	.word	0x00000008
.L_167:


//--------------------- .nv.info._Z8zero_intPii   --------------------------
	.section	.nv.info._Z8zero_intPii,"",@"SHT_CUDA_INFO"
	.sectionflags	@""
	.align	4


	//----- nvinfo : EIATTR_CUDA_API_VERSION
	.align		4
        /*0000*/ 	.byte	0x04, 0x37
        /*0002*/ 	.short	(.L_169 - .L_168)
.L_168:
        /*0004*/ 	.word	0x00000082


	//----- nvinfo : EIATTR_KPARAM_INFO
	.align		4
.L_169:
        /*0008*/ 	.byte	0x04, 0x17
        /*000a*/ 	.short	(.L_171 - .L_170)
.L_170:
        /*000c*/ 	.word	0x00000000
        /*0010*/ 	.short	0x0001
        /*0012*/ 	.short	0x0008
        /*0014*/ 	.byte	0x00, 0xf0, 0x11, 0x00


	//----- nvinfo : EIATTR_KPARAM_INFO
	.align		4
.L_171:
        /*0018*/ 	.byte	0x04, 0x17
        /*001a*/ 	.short	(.L_173 - .L_172)
.L_172:
        /*001c*/ 	.word	0x00000000
        /*0020*/ 	.short	0x0000
        /*0022*/ 	.short	0x0000
        /*0024*/ 	.byte	0x00, 0xf5, 0x21, 0x00


	//----- nvinfo : EIATTR_SPARSE_MMA_MASK
	.align		4
.L_173:
        /*0028*/ 	.byte	0x03, 0x50
        /*002a*/ 	.short	0x0000


	//----- nvinfo : EIATTR_MAXREG_COUNT
	.align		4
        /*002c*/ 	.byte	0x03, 0x1b
        /*002e*/ 	.short	0x00ff


	//----- nvinfo : EIATTR_MERCURY_ISA_VERSION
	.align		4
        /*0030*/ 	.byte	0x03, 0x5f
        /*0032*/ 	.short	0x0101


	//----- nvinfo : EIATTR_VRC_CTA_INIT_COUNT
	.align		4
        /*0034*/ 	.byte	0x02, 0x4a
	.zero		1
	.zero		1


	//----- nvinfo : EIATTR_EXIT_INSTR_OFFSETS
	.align		4
        /*0038*/ 	.byte	0x04, 0x1c
        /*003a*/ 	.short	(.L_175 - .L_174)


	//   ....[0]....
.L_174:
        /*003c*/ 	.word	0x00000090


	//   ....[1]....
        /*0040*/ 	.word	0x00000330


	//   ....[2]....
        /*0044*/ 	.word	0x00000400


	//----- nvinfo : EIATTR_CRS_STACK_SIZE
	.align		4
.L_175:
        /*0048*/ 	.byte	0x04, 0x1e
        /*004a*/ 	.short	(.L_177 - .L_176)
.L_176:
        /*004c*/ 	.word	0x00000000


	//----- nvinfo : EIATTR_CBANK_PARAM_SIZE
	.align		4
.L_177:
        /*0050*/ 	.byte	0x03, 0x19
        /*0052*/ 	.short	0x000c


	//----- nvinfo : EIATTR_PARAM_CBANK
	.align		4
        /*0054*/ 	.byte	0x04, 0x0a
        /*0056*/ 	.short	(.L_179 - .L_178)
	.align		4
.L_178:
        /*0058*/ 	.word	index@(.nv.constant0._Z8zero_intPii)
        /*005c*/ 	.short	0x0380
        /*005e*/ 	.short	0x000c


	//----- nvinfo : EIATTR_SW_WAR
	.align		4
.L_179:
        /*0060*/ 	.byte	0x04, 0x36
        /*0062*/ 	.short	(.L_181 - .L_180)
.L_180:
        /*0064*/ 	.word	0x00000008
.L_181:


//--------------------- .nv.info._Z18exclusive_scan_intPKiPii --------------------------
	.section	.nv.info._Z18exclusive_scan_intPKiPii,"",@"SHT_CUDA_INFO"
	.sectionflags	@""
	.align	4


	//----- nvinfo : EIATTR_CUDA_API_VERSION
	.align		4
        /*0000*/ 	.byte	0x04, 0x37
        /*0002*/ 	.short	(.L_183 - .L_182)
.L_182:
        /*0004*/ 	.word	0x00000082


	//----- nvinfo : EIATTR_KPARAM_INFO
	.align		4
.L_183:
        /*0008*/ 	.byte	0x04, 0x17
        /*000a*/ 	.short	(.L_185 - .L_184)
.L_184:
        /*000c*/ 	.word	0x00000000
        /*0010*/ 	.short	0x0002
        /*0012*/ 	.short	0x0010
        /*0014*/ 	.byte	0x00, 0xf0, 0x11, 0x00


	//----- nvinfo : EIATTR_KPARAM_INFO
	.align		4
.L_185:
        /*0018*/ 	.byte	0x04, 0x17
        /*001a*/ 	.short	(.L_187 - .L_186)
.L_186:
        /*001c*/ 	.word	0x00000000
        /*0020*/ 	.short	0x0001
        /*0022*/ 	.short	0x0008
        /*0024*/ 	.byte	0x00, 0xf5, 0x21, 0x00


	//----- nvinfo : EIATTR_KPARAM_INFO
	.align		4
.L_187:
        /*0028*/ 	.byte	0x04, 0x17
        /*002a*/ 	.short	(.L_189 - .L_188)
.L_188:
        /*002c*/ 	.word	0x00000000
        /*0030*/ 	.short	0x0000
        /*0032*/ 	.short	0x0000
        /*0034*/ 	.byte	0x00, 0xf5, 0x21, 0x00


	//----- nvinfo : EIATTR_SPARSE_MMA_MASK
	.align		4
.L_189:
        /*0038*/ 	.byte	0x03, 0x50
        /*003a*/ 	.short	0x0000


	//----- nvinfo : EIATTR_MAXREG_COUNT
	.align		4
        /*003c*/ 	.byte	0x03, 0x1b
        /*003e*/ 	.short	0x00ff


	//----- nvinfo : EIATTR_MERCURY_ISA_VERSION
	.align		4
        /*0040*/ 	.byte	0x03, 0x5f
        /*0042*/ 	.short	0x0101


	//----- nvinfo : EIATTR_VRC_CTA_INIT_COUNT
	.align		4
        /*0044*/ 	.byte	0x02, 0x4a
	.zero		1
	.zero		1


	//----- nvinfo : EIATTR_EXIT_INSTR_OFFSETS
	.align		4
        /*0048*/ 	.byte	0x04, 0x1c
        /*004a*/ 	.short	(.L_191 - .L_190)


	//   ....[0]....
.L_190:
        /*004c*/ 	.word	0x00000040


	//   ....[1]....
        /*0050*/ 	.word	0x000000a0


	//   ....[2]....
        /*0054*/ 	.word	0x00000560


	//   ....[3]....
        /*0058*/ 	.word	0x00000780


	//   ....[4]....
        /*005c*/ 	.word	0x000008e0


	//   ....[5]....
        /*0060*/ 	.word	0x00000a40


	//----- nvinfo : EIATTR_CBANK_PARAM_SIZE
	.align		4
.L_191:
        /*0064*/ 	.byte	0x03, 0x19
        /*0066*/ 	.short	0x0014


	//----- nvinfo : EIATTR_PARAM_CBANK
	.align		4
        /*0068*/ 	.byte	0x04, 0x0a
        /*006a*/ 	.short	(.L_193 - .L_192)
	.align		4
.L_192:
        /*006c*/ 	.word	index@(.nv.constant0._Z18exclusive_scan_intPKiPii)
        /*0070*/ 	.short	0x0380
        /*0072*/ 	.short	0x0014


	//----- nvinfo : EIATTR_SW_WAR
	.align		4
.L_193:
        /*0074*/ 	.byte	0x04, 0x36
        /*0076*/ 	.short	(.L_195 - .L_194)
.L_194:
        /*0078*/ 	.word	0x00000008
.L_195:


//--------------------- .nv.info._Z14count_per_rankPKiS0_Piiiii --------------------------
	.section	.nv.info._Z14count_per_rankPKiS0_Piiiii,"",@"SHT_CUDA_INFO"
	.sectionflags	@""
	.align	4


	//----- nvinfo : EIATTR_CUDA_API_VERSION
	.align		4
        /*0000*/ 	.byte	0x04, 0x37
        /*0002*/ 	.short	(.L_197 - .L_196)
.L_196:
        /*0004*/ 	.word	0x00000082


	//----- nvinfo : EIATTR_KPARAM_INFO
	.align		4
.L_197:
        /*0008*/ 	.byte	0x04, 0x17
        /*000a*/ 	.short	(.L_199 - .L_198)
.L_198:
        /*000c*/ 	.word	0x00000000
        /*0010*/ 	.short	0x0006
        /*0012*/ 	.short	0x0024
        /*0014*/ 	.byte	0x00, 0xf0, 0x11, 0x00


	//----- nvinfo : EIATTR_KPARAM_INFO
	.align		4
.L_199:
        /*0018*/ 	.byte	0x04, 0x17
        /*001a*/ 	.short	(.L_201 - .L_200)
.L_200:
        /*001c*/ 	.word	0x00000000
        /*0020*/ 	.short	0x0005
        /*0022*/ 	.short	0x0020
        /*0024*/ 	.byte	0x00, 0xf0, 0x11, 0x00


	//----- nvinfo : EIATTR_KPARAM_INFO
	.align		4
.L_201:
        /*0028*/ 	.byte	0x04, 0x17
        /*002a*/ 	.short	(.L_203 - .L_202)
.L_202:
        /*002c*/ 	.word	0x00000000
        /*0030*/ 	.short	0x0004
        /*0032*/ 	.short	0x001c
        /*0034*/ 	.byte	0x00, 0xf0, 0x11, 0x00


	//----- nvinfo : EIATTR_KPARAM_INFO
	.align		4
.L_203:
        /*0038*/ 	.byte	0x04, 0x17
        /*003a*/ 	.short	(.L_205 - .L_204)
.L_204:
        /*003c*/ 	.word	0x00000000
        /*0040*/ 	.short	0x0003
        /*0042*/ 	.short	0x0018
        /*0044*/ 	.byte	0x00, 0xf0, 0x11, 0x00


	//----- nvinfo : EIATTR_KPARAM_INFO
	.align		4
.L_205:
        /*0048*/ 	.byte	0x04, 0x17
        /*004a*/ 	.short	(.L_207 - .L_206)
.L_206:
        /*004c*/ 	.word	0x00000000
        /*0050*/ 	.short	0x0002
        /*0052*/ 	.short	0x0010
        /*0054*/ 	.byte	0x00, 0xf5, 0x21, 0x00


	//----- nvinfo : EIATTR_KPARAM_INFO
	.align		4
.L_207:
        /*0058*/ 	.byte	0x04, 0x17
        /*005a*/ 	.short	(.L_209 - .L_208)
.L_208:
        /*005c*/ 	.word	0x00000000
        /*0060*/ 	.short	0x0001
        /*0062*/ 	.short	0x0008
        /*0064*/ 	.byte	0x00, 0xf5, 0x21, 0x00


	//----- nvinfo : EIATTR_KPARAM_INFO
	.align		4
.L_209:
        /*0068*/ 	.byte	0x04, 0x17
        /*006a*/ 	.short	(.L_211 - .L_210)
.L_210:
        /*006c*/ 	.word	0x00000000
        /*0070*/ 	.short	0x0000
        /*0072*/ 	.short	0x0000
        /*0074*/ 	.byte	0x00, 0xf5, 0x21, 0x00


	//----- nvinfo : EIATTR_SPARSE_MMA_MASK
	.align		4
.L_211:
        /*0078*/ 	.byte	0x03, 0x50
        /*007a*/ 	.short	0x0000


	//----- nvinfo : EIATTR_MAXREG_COUNT
	.align		4
        /*007c*/ 	.byte	0x03, 0x1b
        /*007e*/ 	.short	0x00ff


	//----- nvinfo : EIATTR_EXTERNS
	.align		4
        /*0080*/ 	.byte	0x04, 0x0f
        /*0082*/ 	.short	(.L_213 - .L_212)


	//   ....[0]....
	.align		4
.L_212:
        /*0084*/ 	.word	index@(__assertfail)


	//----- nvinfo : EIATTR_MERCURY_ISA_VERSION
	.align		4
.L_213:
        /*0088*/ 	.byte	0x03, 0x5f
        /*008a*/ 	.short	0x0101


	//----- nvinfo : EIATTR_VRC_CTA_INIT_COUNT
	.align		4
        /*008c*/ 	.byte	0x02, 0x4a
	.zero		1
	.zero		1


	//----- nvinfo : EIATTR_SYSCALL_OFFSETS
	.align		4
        /*0090*/ 	.byte	0x04, 0x46
        /*0092*/ 	.short	(.L_215 - .L_214)


	//   ....[0]....
.L_214:
        /*0094*/ 	.word	0x00000280


	//   ....[1]....
        /*0098*/ 	.word	0x00000400


	//----- nvinfo : EIATTR_EXIT_INSTR_OFFSETS
	.align		4
.L_215:
        /*009c*/ 	.byte	0x04, 0x1c
        /*009e*/ 	.short	(.L_217 - .L_216)


	//   ....[0]....
.L_216:
        /*00a0*/ 	.word	0x00000080


	//   ....[1]....
        /*00a4*/ 	.word	0x00000480


	//----- nvinfo : EIATTR_CRS_STACK_SIZE
	.align		4
.L_217:
        /*00a8*/ 	.byte	0x04, 0x1e
        /*00aa*/ 	.short	(.L_219 - .L_218)
.L_218:
        /*00ac*/ 	.word	0x00000000


	//----- nvinfo : EIATTR_CBANK_PARAM_SIZE
	.align		4
.L_219:
        /*00b0*/ 	.byte	0x03, 0x19
        /*00b2*/ 	.short	0x0028


	//----- nvinfo : EIATTR_PARAM_CBANK
	.align		4
        /*00b4*/ 	.byte	0x04, 0x0a
        /*00b6*/ 	.short	(.L_221 - .L_220)
	.align		4
.L_220:
        /*00b8*/ 	.word	index@(.nv.constant0._Z14count_per_rankPKiS0_Piiiii)
        /*00bc*/ 	.short	0x0380
        /*00be*/ 	.short	0x0028


	//----- nvinfo : EIATTR_SW_WAR
	.align		4
.L_221:
        /*00c0*/ 	.byte	0x04, 0x36
        /*00c2*/ 	.short	(.L_223 - .L_222)
.L_222:
        /*00c4*/ 	.word	0x00000008
.L_223:


//--------------------- .nv.info._Z16count_per_expertPKiPiiii --------------------------
	.section	.nv.info._Z16count_per_expertPKiPiiii,"",@"SHT_CUDA_INFO"
	.sectionflags	@""
	.align	4


	//----- nvinfo : EIATTR_CUDA_API_VERSION
	.align		4
        /*0000*/ 	.byte	0x04, 0x37
        /*0002*/ 	.short	(.L_225 - .L_224)
.L_224:
        /*0004*/ 	.word	0x00000082


	//----- nvinfo : EIATTR_KPARAM_INFO
	.align		4
.L_225:
        /*0008*/ 	.byte	0x04, 0x17
        /*000a*/ 	.short	(.L_227 - .L_226)
.L_226:
        /*000c*/ 	.word	0x00000000
        /*0010*/ 	.short	0x0004
        /*0012*/ 	.short	0x0018
        /*0014*/ 	.byte	0x00, 0xf0, 0x11, 0x00


	//----- nvinfo : EIATTR_KPARAM_INFO
	.align		4
.L_227:
        /*0018*/ 	.byte	0x04, 0x17
        /*001a*/ 	.short	(.L_229 - .L_228)
.L_228:
        /*001c*/ 	.word	0x00000000
        /*0020*/ 	.short	0x0003
        /*0022*/ 	.short	0x0014
        /*0024*/ 	.byte	0x00, 0xf0, 0x11, 0x00


	//----- nvinfo : EIATTR_KPARAM_INFO
	.align		4
.L_229:
        /*0028*/ 	.byte	0x04, 0x17
        /*002a*/ 	.short	(.L_231 - .L_230)
.L_230:
        /*002c*/ 	.word	0x00000000
        /*0030*/ 	.short	0x0002
        /*0032*/ 	.short	0x0010
        /*0034*/ 	.byte	0x00, 0xf0, 0x11, 0x00


	//----- nvinfo : EIATTR_KPARAM_INFO
	.align		4
.L_231:
        /*0038*/ 	.byte	0x04, 0x17
        /*003a*/ 	.short	(.L_233 - .L_232)
.L_232:
        /*003c*/ 	.word	0x00000000
        /*0040*/ 	.short	0x0001
        /*0042*/ 	.short	0x0008
        /*0044*/ 	.byte	0x00, 0xf5, 0x21, 0x00


	//----- nvinfo : EIATTR_KPARAM_INFO
	.align		4
.L_233:
        /*0048*/ 	.byte	0x04, 0x17
        /*004a*/ 	.short	(.L_235 - .L_234)
.L_234:
        /*004c*/ 	.word	0x00000000
        /*0050*/ 	.short	0x0000
        /*0052*/ 	.short	0x0000
        /*0054*/ 	.byte	0x00, 0xf5, 0x21, 0x00


	//----- nvinfo : EIATTR_SPARSE_MMA_MASK
	.align		4
.L_235:
        /*0058*/ 	.byte	0x03, 0x50
        /*005a*/ 	.short	0x0000


	//----- nvinfo : EIATTR_MAXREG_COUNT
	.align		4
        /*005c*/ 	.byte	0x03, 0x1b
        /*005e*/ 	.short	0x00ff


	//----- nvinfo : EIATTR_EXTERNS
	.align		4
        /*0060*/ 	.byte	0x04, 0x0f
        /*0062*/ 	.short	(.L_237 - .L_236)


	//   ....[0]....
	.align		4
.L_236:
        /*0064*/ 	.word	index@(__assertfail)


	//----- nvinfo : EIATTR_MERCURY_ISA_VERSION
	.align		4
.L_237:
        /*0068*/ 	.byte	0x03, 0x5f
        /*006a*/ 	.short	0x0101


	//----- nvinfo : EIATTR_VRC_CTA_INIT_COUNT
	.align		4
        /*006c*/ 	.byte	0x02, 0x4a
	.zero		1
	.zero		1


	//----- nvinfo : EIATTR_SYSCALL_OFFSETS
	.align		4
        /*0070*/ 	.byte	0x04, 0x46
        /*0072*/ 	.short	(.L_239 - .L_238)


	//   ....[0]....
.L_238:
        /*0074*/ 	.word	0x00000270


	//----- nvinfo : EIATTR_EXIT_INSTR_OFFSETS
	.align		4
.L_239:
        /*0078*/ 	.byte	0x04, 0x1c
        /*007a*/ 	.short	(.L_241 - .L_240)


	//   ....[0]....
.L_240:
        /*007c*/ 	.word	0x00000080


	//   ....[1]....
        /*0080*/ 	.word	0x000002f0


	//----- nvinfo : EIATTR_CRS_STACK_SIZE
	.align		4
.L_241:
        /*0084*/ 	.byte	0x04, 0x1e
        /*0086*/ 	.short	(.L_243 - .L_242)
.L_242:
        /*0088*/ 	.word	0x00000000


	//----- nvinfo : EIATTR_CBANK_PARAM_SIZE
	.align		4
.L_243:
        /*008c*/ 	.byte	0x03, 0x19
        /*008e*/ 	.short	0x001c


	//----- nvinfo : EIATTR_PARAM_CBANK
	.align		4
        /*0090*/ 	.byte	0x04, 0x0a
        /*0092*/ 	.short	(.L_245 - .L_244)
	.align		4
.L_244:
        /*0094*/ 	.word	index@(.nv.constant0._Z16count_per_expertPKiPiiii)
        /*0098*/ 	.short	0x0380
        /*009a*/ 	.short	0x001c


	//----- nvinfo : EIATTR_SW_WAR
	.align		4
.L_245:
        /*009c*/ 	.byte	0x04, 0x36
        /*009e*/ 	.short	(.L_247 - .L_246)
.L_246:
        /*00a0*/ 	.word	0x00000008
.L_247:


//--------------------- .nv.callgraph             --------------------------
	.section	.nv.callgraph,"",@"SHT_CUDA_CALLGRAPH"
	.align	4
	.sectionentsize	8
	.align		4
        /*0000*/ 	.word	0x00000000
	.align		4
        /*0004*/ 	.word	0xffffffff
	.align		4
        /*0008*/ 	.word	index@(_Z17pack_kernel_multiPK6__halfPKiPKfS3_S3_PiPS_S6_S6_iiiii)
	.align		4
        /*000c*/ 	.word	index@(__assertfail)
	.align		4
        /*0010*/ 	.word	index@(_Z18pack_kernel_singlePK6__halfPKiPKfS3_PiPS_S6_S6_iiii)
	.align		4
        /*0014*/ 	.word	index@(__assertfail)
	.align		4
        /*0018*/ 	.word	index@(_Z14count_per_rankPKiS0_Piiiii)
	.align		4
        /*001c*/ 	.word	index@(__assertfail)
	.align		4
        /*0020*/ 	.word	index@(_Z16count_per_expertPKiPiiii)
	.align		4
        /*0024*/ 	.word	index@(__assertfail)
	.align		4
        /*0028*/ 	.word	0x00000000
	.align		4
        /*002c*/ 	.word	0xfffffffe
	.align		4
        /*0030*/ 	.word	0x00000000
	.align		4
        /*0034*/ 	.word	0xfffffffd
	.align		4
        /*0038*/ 	.word	0x00000000
	.align		4
        /*003c*/ 	.word	0xfffffffc


//--------------------- .nv.constant4             --------------------------
	.section	.nv.constant4,"a",@progbits
	.align	8
	.align		8
.nv.constant4:
        /*0000*/ 	.dword	__assertfail
	.align		8
        /*0008*/ 	.dword	__unnamed_1
	.align		8
        /*0010*/ 	.dword	__unnamed_2
	.align		8
        /*0018*/ 	.dword	__unnamed_3
	.align		8
        /*0020*/ 	.dword	__unnamed_4
	.align		8
        /*0028*/ 	.dword	$str
	.align		8
        /*0030*/ 	.dword	$str$1
	.align		8
        /*0038*/ 	.dword	$str$2
	.align		8
        /*0040*/ 	.dword	$str$3


//--------------------- .text._Z17pack_kernel_multiPK6__halfPKiPKfS3_S3_PiPS_S6_S6_iiiii --------------------------
	.section	.text._Z17pack_kernel_multiPK6__halfPKiPKfS3_S3_PiPS_S6_S6_iiiii,"ax",@progbits
	.align	128
        .global         _Z17pack_kernel_multiPK6__halfPKiPKfS3_S3_PiPS_S6_S6_iiiii
        .type           _Z17pack_kernel_multiPK6__halfPKiPKfS3_S3_PiPS_S6_S6_iiiii,@function
        .size           _Z17pack_kernel_multiPK6__halfPKiPKfS3_S3_PiPS_S6_S6_iiiii,(.L_x_36 - _Z17pack_kernel_multiPK6__halfPKiPKfS3_S3_PiPS_S6_S6_iiiii)
        .other          _Z17pack_kernel_multiPK6__halfPKiPKfS3_S3_PiPS_S6_S6_iiiii,@"STO_CUDA_ENTRY STV_DEFAULT"
_Z17pack_kernel_multiPK6__halfPKiPKfS3_S3_PiPS_S6_S6_iiiii:
.text._Z17pack_kernel_multiPK6__halfPKiPKfS3_S3_PiPS_S6_S6_iiiii:
[----:B------:R-:W0:Y:S01]  /*0000*/  LDC R1, c[0x0][0x37c] ;  /* 0x0000df00ff017b82 */ /* 0x000e220000000800 */
[----:B------:R-:W1:Y:S07]  /*0010*/  S2R R5, SR_CTAID.X ;  /* 0x0000000000057919 */ /* 0x000e6e0000002500 */
[----:B------:R-:W2:Y:S01]  /*0020*/  LDC R4, c[0x0][0x3d0] ;  /* 0x0000f400ff047b82 */ /* 0x000ea20000000800 */
[----:B------:R-:W2:Y:S02]  /*0030*/  LDCU UR4, c[0x0][0x3c8] ;  /* 0x00007900ff0477ac */ /* 0x000ea40008000800 */
[----:B--2---:R-:W-:-:S05]  /*0040*/  IMAD R0, R4, UR4, RZ ;  /* 0x0000000404007c24 */ /* 0x004fca000f8e02ff */
[----:B-1----:R-:W-:-:S13]  /*0050*/  ISETP.GE.AND P0, PT, R5, R0, PT ;  /* 0x000000000500720c */ /* 0x002fda0003f06270 */
[----:B0-----:R-:W-:Y:S05]  /*0060*/  @P0 EXIT ;  /* 0x000000000000094d */ /* 0x001fea0003800000 */
[----:B------:R-:W-:Y:S01]  /*0070*/  IABS R7, R4 ;  /* 0x0000000400077213 */ /* 0x000fe20000000000 */
[----:B------:R-:W0:Y:S03]  /*0080*/  LDCU.64 UR4, c[0x0][0x388] ;  /* 0x00007100ff0477ac */ /* 0x000e260008000a00 */
[----:B------:R-:W1:Y:S01]  /*0090*/  I2F.RP R0, R7 ;  /* 0x0000000700007306 */ /* 0x000e620000209400 */
[----:B------:R-:W2:Y:S07]  /*00a0*/  LDCU.64 UR36, c[0x0][0x358] ;  /* 0x00006b00ff2477ac */ /* 0x000eae0008000a00 */
[----:B-1----:R-:W1:Y:S02]  /*00b0*/  MUFU.RCP R0, R0 ;  /* 0x0000000000007308 */ /* 0x002e640000001000 */
[----:B-1----:R-:W-:-:S06]  /*00c0*/  VIADD R2, R0, 0xffffffe ;  /* 0x0ffffffe00027836 */ /* 0x002fcc0000000000 */
[----:B------:R1:W3:Y:S02]  /*00d0*/  F2I.FTZ.U32.TRUNC.NTZ R3, R2 ;  /* 0x0000000200037305 */ /* 0x0002e4000021f000 */
[----:B-1----:R-:W-:Y:S02]  /*00e0*/  IMAD.MOV.U32 R2, RZ, RZ, RZ ;  /* 0x000000ffff027224 */ /* 0x002fe400078e00ff */
[----:B---3--:R-:W-:-:S04]  /*00f0*/  IMAD.MOV R6, RZ, RZ, -R3 ;  /* 0x000000ffff067224 */ /* 0x008fc800078e0a03 */
[----:B------:R-:W-:Y:S01]  /*0100*/  IMAD R9, R6, R7, RZ ;  /* 0x0000000706097224 */ /* 0x000fe200078e02ff */
[----:B------:R-:W-:-:S03]  /*0110*/  IABS R6, R5 ;  /* 0x0000000500067213 */ /* 0x000fc60000000000 */
[----:B------:R-:W-:-:S06]  /*0120*/  IMAD.HI.U32 R3, R3, R9, R2 ;  /* 0x0000000903037227 */ /* 0x000fcc00078e0002 */
[----:B------:R-:W-:-:S04]  /*0130*/  IMAD.HI.U32 R17, R3, R6, RZ ;  /* 0x0000000603117227 */ /* 0x000fc800078e00ff */
[----:B------:R-:W-:Y:S01]  /*0140*/  IMAD.MOV.U32 R3, RZ, RZ, RZ ;  /* 0x000000ffff037224 */ /* 0x000fe200078e00ff */
[----:B------:R-:W-:-:S05]  /*0150*/  IADD3 R0, PT, PT, -R17, RZ, RZ ;  /* 0x000000ff11007210 */ /* 0x000fca0007ffe1ff */
[----:B------:R-:W-:-:S05]  /*0160*/  IMAD R0, R7, R0, R6 ;  /* 0x0000000007007224 */ /* 0x000fca00078e0206 */
[----:B------:R-:W-:-:S13]  /*0170*/  ISETP.GT.U32.AND P2, PT, R7, R0, PT ;  /* 0x000000000700720c */ /* 0x000fda0003f44070 */
[----:B------:R-:W-:Y:S02]  /*0180*/  @!P2 IMAD.IADD R0, R0, 0x1, -R7 ;  /* 0x000000010000a824 */ /* 0x000fe400078e0a07 */
[----:B------:R-:W-:Y:S01]  /*0190*/  @!P2 VIADD R17, R17, 0x1 ;  /* 0x000000011111a836 */ /* 0x000fe20000000000 */
[----:B------:R-:W-:Y:S02]  /*01a0*/  ISETP.NE.AND P2, PT, R4, RZ, PT ;  /* 0x000000ff0400720c */ /* 0x000fe40003f45270 */
[----:B------:R-:W-:Y:S02]  /*01b0*/  ISETP.GE.U32.AND P0, PT, R0, R7, PT ;  /* 0x000000070000720c */ /* 0x000fe40003f06070 */
[----:B------:R-:W-:-:S04]  /*01c0*/  LOP3.LUT R0, R5, R4, RZ, 0x3c, !PT ;  /* 0x0000000405007212 */ /* 0x000fc800078e3cff */
[----:B------:R-:W-:-:S07]  /*01d0*/  ISETP.GE.AND P1, PT, R0, RZ, PT ;  /* 0x000000ff0000720c */ /* 0x000fce0003f26270 */
[----:B------:R-:W-:-:S06]  /*01e0*/  @P0 VIADD R17, R17, 0x1 ;  /* 0x0000000111110836 */ /* 0x000fcc0000000000 */
[----:B------:R-:W-:Y:S02]  /*01f0*/  @!P1 IADD3 R17, PT, PT, -R17, RZ, RZ ;  /* 0x000000ff11119210 */ /* 0x000fe40007ffe1ff */
[----:B------:R-:W-:-:S05]  /*0200*/  @!P2 LOP3.LUT R17, RZ, R4, RZ, 0x33, !PT ;  /* 0x00000004ff11a212 */ /* 0x000fca00078e33ff */
[----:B------:R-:W-:-:S04]  /*0210*/  IMAD.MOV R2, RZ, RZ, -R17 ;  /* 0x000000ffff027224 */ /* 0x000fc800078e0a11 */
[----:B------:R-:W-:-:S04]  /*0220*/  IMAD R2, R4, R2, R5 ;  /* 0x0000000204027224 */ /* 0x000fc800078e0205 */
[----:B------:R-:W-:-:S04]  /*0230*/  IMAD.WIDE R2, R17, R4, R2 ;  /* 0x0000000411027225 */ /* 0x000fc800078e0202 */
[C---:B------:R-:W-:Y:S01]  /*0240*/  IMAD.SHL.U32 R18, R2.reuse, 0x4, RZ ;  /* 0x0000000402127824 */ /* 0x040fe200078e00ff */
[----:B------:R-:W-:-:S04]  /*0250*/  SHF.L.U64.HI R19, R2, 0x2, R3 ;  /* 0x0000000202137819 */ /* 0x000fc80000010203 */
[----:B0-----:R-:W-:Y:S01]  /*0260*/  IADD3 R2, P0, PT, R18, UR4, RZ ;  /* 0x0000000412027c10 */ /* 0x001fe2000ff1e0ff */
[----:B------:R-:W0:Y:S03]  /*0270*/  LDCU UR4, c[0x0][0x3d4] ;  /* 0x00007a80ff0477ac */ /* 0x000e260008000800 */
[----:B------:R-:W-:-:S05]  /*0280*/  IADD3.X R3, PT, PT, R19, UR5, RZ, P0, !PT ;  /* 0x0000000513037c10 */ /* 0x000fca00087fe4ff */
[----:B--2---:R-:W0:Y:S02]  /*0290*/  LDG.E.CONSTANT R16, desc[UR36][R2.64] ;  /* 0x0000002402107981 */ /* 0x004e24000c1e9900 */
[C---:B0-----:R-:W-:Y:S02]  /*02a0*/  ISETP.GE.AND P0, PT, R16.reuse, UR4, PT ;  /* 0x0000000410007c0c */ /* 0x041fe4000bf06270 */
[----:B------:R-:W-:-:S13]  /*02b0*/  ISETP.GT.AND P1, PT, R16, -0x1, PT ;  /* 0xffffffff1000780c */ /* 0x000fda0003f24270 */
[----:B------:R-:W-:Y:S05]  /*02c0*/  @!P0 BRA P1, `(.L_x_0) ;  /* 0x0000000000408947 */ /* 0x000fea0000800000 */
[----:B------:R-:W-:Y:S01]  /*02d0*/  MOV R2, 0x0 ;  /* 0x0000000000027802 */ /* 0x000fe20000000f00 */
[----:B------:R-:W0:Y:S01]  /*02e0*/  LDCU.64 UR4, c[0x4][0x28] ;  /* 0x01000500ff0477ac */ /* 0x000e220008000a00 */
[----:B------:R-:W-:Y:S02]  /*02f0*/  HFMA2 R13, -RZ, RZ, 0, 0 ;  /* 0x00000000ff0d7431 */ /* 0x000fe400000001ff */
[----:B------:R-:W-:Y:S01]  /*0300*/  IMAD.MOV.U32 R8, RZ, RZ, 0x83 ;  /* 0x00000083ff087424 */ /* 0x000fe200078e00ff */
[----:B------:R-:W1:Y:S01]  /*0310*/  LDCU.64 UR6, c[0x4][0x30] ;  /* 0x01000600ff0677ac */ /* 0x000e620008000a00 */
[----:B------:R-:W2:Y:S01]  /*0320*/  LDC.64 R2, c[0x4][R2] ;  /* 0x0100000002027b82 */ /* 0x000ea20000000a00 */
[----:B------:R-:W-:Y:S01]  /*0330*/  IMAD.MOV.U32 R12, RZ, RZ, 0x1 ;  /* 0x00000001ff0c7424 */ /* 0x000fe200078e00ff */
[----:B------:R-:W3:Y:S01]  /*0340*/  LDCU.64 UR8, c[0x4][0x20] ;  /* 0x01000400ff0877ac */ /* 0x000ee20008000a00 */
[----:B0-----:R-:W-:Y:S01]  /*0350*/  MOV R4, UR4 ;  /* 0x0000000400047c02 */ /* 0x001fe20008000f00 */
[----:B------:R-:W-:-:S02]  /*0360*/  IMAD.U32 R5, RZ, RZ, UR5 ;  /* 0x00000005ff057e24 */ /* 0x000fc4000f8e00ff */
[----:B-1----:R-:W-:Y:S02]  /*0370*/  IMAD.U32 R6, RZ, RZ, UR6 ;  /* 0x00000006ff067e24 */ /* 0x002fe4000f8e00ff */
[----:B------:R-:W-:Y:S01]  /*0380*/  IMAD.U32 R7, RZ, RZ, UR7 ;  /* 0x00000007ff077e24 */ /* 0x000fe2000f8e00ff */
[----:B---3--:R-:W-:Y:S01]  /*0390*/  MOV R10, UR8 ;  /* 0x00000008000a7c02 */ /* 0x008fe20008000f00 */
[----:B------:R-:W-:-:S07]  /*03a0*/  IMAD.U32 R11, RZ, RZ, UR9 ;  /* 0x00000009ff0b7e24 */ /* 0x000fce000f8e00ff */
[----:B------:R-:W-:-:S07]  /*03b0*/  LEPC R20, `(.L_x_0) ;  /* 0x000000001014794e */ /* 0x000fce0000000000 */
[----:B--2---:R-:W-:Y:S05]  /*03c0*/  CALL.ABS.NOINC R2 ;  /* 0x0000000002007343 */ /* 0x004fea0003c00000 */
.L_x_0:
[----:B------:R-:W0:Y:S01]  /*03d0*/  LDC.64 R22, c[0x0][0x398] ;  /* 0x0000e600ff167b82 */ /* 0x000e220000000a00 */
[----:B------:R-:W1:Y:S01]  /*03e0*/  LDCU UR4, c[0x0][0x3d8] ;  /* 0x00007b00ff0477ac */ /* 0x000e620008000800 */
[----:B0-----:R-:W-:-:S06]  /*03f0*/  IMAD.WIDE R22, R16, 0x4, R22 ;  /* 0x0000000410167825 */ /* 0x001fcc00078e0216 */
[----:B------:R-:W1:Y:S02]  /*0400*/  LDG.E.CONSTANT R22, desc[UR36][R22.64] ;  /* 0x0000002416167981 */ /* 0x000e64000c1e9900 */
[C---:B-1----:R-:W-:Y:S02]  /*0410*/  ISETP.GE.AND P0, PT, R22.reuse, UR4, PT ;  /* 0x0000000416007c0c */ /* 0x042fe4000bf06270 */
        /* <DEDUP_REMOVED lines=10> */
[----:B0-----:R-:W-:Y:S02]  /*04c0*/  IMAD.U32 R4, RZ, RZ, UR4 ;  /* 0x00000004ff047e24 */ /* 0x001fe4000f8e00ff */
[----:B------:R-:W-:Y:S01]  /*04d0*/  IMAD.U32 R5, RZ, RZ, UR5 ;  /* 0x00000005ff057e24 */ /* 0x000fe2000f8e00ff */
[----:B-1----:R-:W-:Y:S01]  /*04e0*/  MOV R6, UR6 ;  /* 0x0000000600067c02 */ /* 0x002fe20008000f00 */
[----:B------:R-:W-:-:S02]  /*04f0*/  IMAD.U32 R7, RZ, RZ, UR7 ;  /* 0x00000007ff077e24 */ /* 0x000fc4000f8e00ff */
[----:B---3--:R-:W-:Y:S01]  /*0500*/  IMAD.U32 R10, RZ, RZ, UR8 ;  /* 0x00000008ff0a7e24 */ /* 0x008fe2000f8e00ff */
[----:B------:R-:W-:-:S07]  /*0510*/  MOV R11, UR9 ;  /* 0x00000009000b7c02 */ /* 0x000fce0008000f00 */
[----:B------:R-:W-:-:S07]  /*0520*/  LEPC R20, `(.L_x_1) ;  /* 0x000000001014794e */ /* 0x000fce0000000000 */
[----:B--2---:R-:W-:Y:S05]  /*0530*/  CALL.ABS.NOINC R2 ;  /* 0x0000000002007343 */ /* 0x004fea0003c00000 */
.L_x_1:
[----:B------:R-:W0:Y:S02]  /*0540*/  LDCU.64 UR4, c[0x0][0x390] ;  /* 0x00007200ff0477ac */ /* 0x000e240008000a00 */
[----:B0-----:R-:W-:-:S04]  /*0550*/  IADD3 R2, P0, PT, R18, UR4, RZ ;  /* 0x0000000412027c10 */ /* 0x001fc8000ff1e0ff */
[----:B------:R-:W-:-:S05]  /*0560*/  IADD3.X R3, PT, PT, R19, UR5, RZ, P0, !PT ;  /* 0x0000000513037c10 */ /* 0x000fca00087fe4ff */
[----:B------:R0:W5:Y:S01]  /*0570*/  LDG.E.CONSTANT R19, desc[UR36][R2.64] ;  /* 0x0000002402137981 */ /* 0x000162000c1e9900 */
[----:B------:R-:W1:Y:S02]  /*0580*/  S2R R18, SR_TID.X ;  /* 0x0000000000127919 */ /* 0x000e640000002100 */
[----:B-1----:R-:W-:-:S13]  /*0590*/  ISETP.NE.AND P0, PT, R18, RZ, PT ;  /* 0x000000ff1200720c */ /* 0x002fda0003f05270 */
[----:B0-----:R-:W-:Y:S05]  /*05a0*/  @P0 BRA `(.L_x_2) ;  /* 0x0000000000a00947 */ /* 0x001fea0003800000 */
[----:B------:R-:W0:Y:S01]  /*05b0*/  LDC.64 R2, c[0x0][0x3a8] ;  /* 0x0000ea00ff027b82 */ /* 0x000e220000000a00 */
[----:B------:R-:W-:-:S07]  /*05c0*/  IMAD.MOV.U32 R11, RZ, RZ, 0x1 ;  /* 0x00000001ff0b7424 */ /* 0x000fce00078e00ff */
[----:B------:R-:W1:Y:S01]  /*05d0*/  LDC.64 R4, c[0x0][0x3a0] ;  /* 0x0000e800ff047b82 */ /* 0x000e620000000a00 */
[----:B0-----:R-:W-:-:S06]  /*05e0*/  IMAD.WIDE R2, R22, 0x4, R2 ;  /* 0x0000000416027825 */ /* 0x001fcc00078e0202 */
[----:B------:R-:W2:Y:S01]  /*05f0*/  ATOMG.E.ADD.STRONG.GPU PT, R2, desc[UR36][R2.64], R11 ;  /* 0x8000000b020279a8 */ /* 0x000ea200081ef124 */
[----:B-1----:R-:W-:-:S05]  /*0600*/  IMAD.WIDE R4, R22, 0x4, R4 ;  /* 0x0000000416047825 */ /* 0x002fca00078e0204 */
[----:B------:R-:W3:Y:S04]  /*0610*/  LDG.E.CONSTANT R7, desc[UR36][R4.64] ;  /* 0x0000002404077981 */ /* 0x000ee8000c1e9900 */
[----:B------:R-:W4:Y:S01]  /*0620*/  LDG.E.CONSTANT R9, desc[UR36][R4.64+0x4] ;  /* 0x0000042404097981 */ /* 0x000f22000c1e9900 */
[----:B------:R-:W-:Y:S01]  /*0630*/  BSSY.RECONVERGENT B6, `(.L_x_3) ;  /* 0x0000015000067945 */ /* 0x000fe20003800200 */
[C---:B--2---:R-:W-:Y:S01]  /*0640*/  ISETP.GT.AND P1, PT, R2.reuse, -0x1, PT ;  /* 0xffffffff0200780c */ /* 0x044fe20003f24270 */
[----:B---3--:R-:W-:-:S05]  /*0650*/  IMAD.IADD R22, R2, 0x1, R7 ;  /* 0x0000000102167824 */ /* 0x008fca00078e0207 */
[----:B----4-:R-:W-:-:S13]  /*0660*/  ISETP.GE.AND P0, PT, R22, R9, PT ;  /* 0x000000091600720c */ /* 0x010fda0003f06270 */
[----:B------:R-:W-:Y:S05]  /*0670*/  @!P0 BRA P1, `(.L_x_4) ;  /* 0x0000000000408947 */ /* 0x000fea0000800000 */
[----:B------:R-:W-:Y:S01]  /*0680*/  MOV R2, 0x0 ;  /* 0x0000000000027802 */ /* 0x000fe20000000f00 */
[----:B------:R-:W0:Y:S01]  /*0690*/  LDCU.64 UR4, c[0x4][0x40] ;  /* 0x01000800ff0477ac */ /* 0x000e220008000a00 */
[----:B------:R-:W-:Y:S02]  /*06a0*/  HFMA2 R8, -RZ, RZ, 0, 8.46385955810546875e-06 ;  /* 0x0000008eff087431 */ /* 0x000fe400000001ff */
[----:B------:R-:W-:Y:S01]  /*06b0*/  IMAD.MOV.U32 R12, RZ, RZ, 0x1 ;  /* 0x00000001ff0c7424 */ /* 0x000fe200078e00ff */
[----:B------:R-:W1:Y:S01]  /*06c0*/  LDCU.64 UR6, c[0x4][0x30] ;  /* 0x01000600ff0677ac */ /* 0x000e620008000a00 */
[----:B------:R-:W2:Y:S01]  /*06d0*/  LDC.64 R2, c[0x4][R2] ;  /* 0x0100000002027b82 */ /* 0x000ea20000000a00 */
[----:B------:R-:W-:Y:S01]  /*06e0*/  IMAD.MOV.U32 R13, RZ, RZ, RZ ;  /* 0x000000ffff0d7224 */ /* 0x000fe200078e00ff */
[----:B------:R-:W3:Y:S01]  /*06f0*/  LDCU.64 UR8, c[0x4][0x20] ;  /* 0x01000400ff0877ac */ /* 0x000ee20008000a00 */
[----:B0-----:R-:W-:Y:S01]  /*0700*/  MOV R4, UR4 ;  /* 0x0000000400047c02 */ /* 0x001fe20008000f00 */
[----:B------:R-:W-:-:S02]  /*0710*/  IMAD.U32 R5, RZ, RZ, UR5 ;  /* 0x00000005ff057e24 */ /* 0x000fc4000f8e00ff */
[----:B-1----:R-:W-:Y:S01]  /*0720*/  IMAD.U32 R6, RZ, RZ, UR6 ;  /* 0x00000006ff067e24 */ /* 0x002fe2000f8e00ff */
[----:B------:R-:W-:Y:S01]  /*0730*/  MOV R7, UR7 ;  /* 0x0000000700077c02 */ /* 0x000fe20008000f00 */
[----:B---3--:R-:W-:Y:S02]  /*0740*/  IMAD.U32 R10, RZ, RZ, UR8 ;  /* 0x00000008ff0a7e24 */ /* 0x008fe4000f8e00ff */
[----:B------:R-:W-:-:S07]  /*0750*/  IMAD.U32 R11, RZ, RZ, UR9 ;  /* 0x00000009ff0b7e24 */ /* 0x000fce000f8e00ff */
[----:B------:R-:W-:-:S07]  /*0760*/  LEPC R20, `(.L_x_4) ;  /* 0x000000001014794e */ /* 0x000fce0000000000 */
[----:B--2--5:R-:W-:Y:S05]  /*0770*/  CALL.ABS.NOINC R2 ;  /* 0x0000000002007343 */ /* 0x024fea0003c00000 */
.L_x_4:
[----:B------:R-:W-:Y:S05]  /*0780*/  BSYNC.RECONVERGENT B6 ;  /* 0x0000000000067941 */ /* 0x000fea0003800200 */
.L_x_3:
[----:B------:R-:W0:Y:S01]  /*0790*/  S2UR UR5, SR_CgaCtaId ;  /* 0x00000000000579c3 */ /* 0x000e220000008800 */
[----:B------:R-:W-:-:S07]  /*07a0*/  UMOV UR4, 0x400 ;  /* 0x0000040000047882 */ /* 0x000fce0000000000 */
[----:B------:R-:W1:Y:S08]  /*07b0*/  LDC.64 R2, c[0x0][0x3b8] ;  /* 0x0000ee00ff027b82 */ /* 0x000e700000000a00 */
[----:B------:R-:W2:Y:S01]  /*07c0*/  LDC.64 R4, c[0x0][0x3c0] ;  /* 0x0000f000ff047b82 */ /* 0x000ea20000000a00 */
[----:B0-----:R-:W-:Y:S01]  /*07d0*/  ULEA UR4, UR5, UR4, 0x18 ;  /* 0x0000000405047291 */ /* 0x001fe2000f8ec0ff */
[----:B-1----:R-:W-:-:S08]  /*07e0*/  IMAD.WIDE R2, R22, 0x4, R2 ;  /* 0x0000000416027825 */ /* 0x002fd000078e0202 */
[----:B------:R0:W-:Y:S04]  /*07f0*/  STS [UR4], R22 ;  /* 0x00000016ff007988 */ /* 0x0001e80008000804 */
[----:B------:R0:W-:Y:S01]  /*0800*/  STG.E desc[UR36][R2.64], R17 ;  /* 0x0000001102007986 */ /* 0x0001e2000c101924 */
[----:B--2---:R-:W-:-:S05]  /*0810*/  IMAD.WIDE R4, R22, 0x4, R4 ;  /* 0x0000000416047825 */ /* 0x004fca00078e0204 */
[----:B------:R0:W-:Y:S02]  /*0820*/  STG.E desc[UR36][R4.64], R16 ;  /* 0x0000001004007986 */ /* 0x0001e4000c101924 */
.L_x_2:
[----:B------:R-:W-:Y:S05]  /*0830*/  WARPSYNC.ALL ;  /* 0x0000000000007948 */ /* 0x000fea0003800000 */
[----:B------:R-:W1:Y:S01]  /*0840*/  LDCU UR6, c[0x0][0x3cc] ;  /* 0x00007980ff0677ac */ /* 0x000e620008000800 */
[----:B------:R-:W-:Y:S01]  /*0850*/  BAR.SYNC.DEFER_BLOCKING 0x0 ;  /* 0x0000000000007b1d */ /* 0x000fe20000010000 */
[----:B-1----:R-:W-:-:S13]  /*0860*/  ISETP.GE.AND P0, PT, R18, UR6, PT ;  /* 0x0000000612007c0c */ /* 0x002fda000bf06270 */
[----:B------:R-:W-:Y:S05]  /*0870*/  @P0 EXIT ;  /* 0x000000000000094d */ /* 0x000fea0003800000 */
[----:B------:R-:W1:Y:S01]  /*0880*/  S2UR UR5, SR_CgaCtaId ;  /* 0x00000000000579c3 */ /* 0x000e620000008800 */
[----:B------:R-:W-:Y:S01]  /*0890*/  UMOV UR4, 0x400 ;  /* 0x0000040000047882 */ /* 0x000fe20000000000 */
[----:B------:R-:W-:Y:S01]  /*08a0*/  SHF.R.S32.HI R7, RZ, 0x1f, R17 ;  /* 0x0000001fff077819 */ /* 0x000fe20000011411 */
[----:B0-----:R-:W-:Y:S01]  /*08b0*/  IMAD.WIDE.U32 R2, R17, UR6, RZ ;  /* 0x0000000611027c25 */ /* 0x001fe2000f8e00ff */
[----:B------:R-:W0:Y:S03]  /*08c0*/  LDCU.64 UR8, c[0x0][0x380] ;  /* 0x00007000ff0877ac */ /* 0x000e260008000a00 */
[----:B------:R-:W-:Y:S01]  /*08d0*/  IMAD R7, R7, UR6, RZ ;  /* 0x0000000607077c24 */ /* 0x000fe2000f8e02ff */
[----:B------:R-:W2:Y:S04]  /*08e0*/  LDCU.64 UR10, c[0x0][0x3b0] ;  /* 0x00007600ff0a77ac */ /* 0x000ea80008000a00 */
[----:B------:R-:W-:Y:S01]  /*08f0*/  IADD3 R13, PT, PT, R3, R7, RZ ;  /* 0x00000007030d7210 */ /* 0x000fe20007ffe0ff */
[----:B-1----:R-:W-:-:S09]  /*0900*/  ULEA UR4, UR5, UR4, 0x18 ;  /* 0x0000000405047291 */ /* 0x002fd2000f8ec0ff */
[----:B------:R-:W1:Y:S02]  /*0910*/  LDS R4, [UR4] ;  /* 0x00000004ff047984 */ /* 0x000e640008000800 */
[----:B------:R-:W3:Y:S01]  /*0920*/  LDCU UR4, c[0x0][0x360] ;  /* 0x00006c00ff0477ac */ /* 0x000ee20008000800 */
[----:B-1----:R-:W-:Y:S01]  /*0930*/  SHF.R.S32.HI R0, RZ, 0x1f, R4 ;  /* 0x0000001fff007819 */ /* 0x002fe20000011404 */
[----:B------:R-:W-:-:S04]  /*0940*/  IMAD.WIDE.U32 R4, R4, UR6, RZ ;  /* 0x0000000604047c25 */ /* 0x000fc8000f8e00ff */
[----:B------:R-:W-:-:S04]  /*0950*/  IMAD R11, R0, UR6, RZ ;  /* 0x00000006000b7c24 */ /* 0x000fc8000f8e02ff */
[----:B0-23--:R-:W-:-:S07]  /*0960*/  IMAD.IADD R11, R5, 0x1, R11 ;  /* 0x00000001050b7824 */ /* 0x00dfce00078e020b */
.L_x_5:
[----:B0-----:R-:W-:Y:S02]  /*0970*/  SHF.R.S32.HI R8, RZ, 0x1f, R18 ;  /* 0x0000001fff087819 */ /* 0x001fe40000011412 */
[----:B------:R-:W-:-:S05]  /*0980*/  IADD3 R0, P0, PT, R18, R2, RZ ;  /* 0x0000000212007210 */ /* 0x000fca0007f1e0ff */
[----:B------:R-:W-:Y:S01]  /*0990*/  IMAD.X R7, R8, 0x1, R13, P0 ;  /* 0x0000000108077824 */ /* 0x000fe200000e060d */
[----:B------:R-:W-:-:S04]  /*09a0*/  LEA R6, P0, R0, UR8, 0x1 ;  /* 0x0000000800067c11 */ /* 0x000fc8000f8008ff */
[----:B------:R-:W-:-:S05]  /*09b0*/  LEA.HI.X R7, R0, UR9, R7, 0x1, P0 ;  /* 0x0000000900077c11 */ /* 0x000fca00080f0c07 */
[----:B------:R-:W2:Y:S01]  /*09c0*/  LDG.E.U16.CONSTANT R6, desc[UR36][R6.64] ;  /* 0x0000002406067981 */ /* 0x000ea2000c1e9500 */
[C---:B------:R-:W-:Y:S01]  /*09d0*/  IADD3 R9, P0, PT, R18.reuse, R4, RZ ;  /* 0x0000000412097210 */ /* 0x040fe20007f1e0ff */
[----:B------:R-:W-:-:S03]  /*09e0*/  VIADD R18, R18, UR4 ;  /* 0x0000000412127c36 */ /* 0x000fc60008000000 */
[----:B------:R-:W-:Y:S02]  /*09f0*/  IADD3.X R10, PT, PT, R8, R11, RZ, P0, !PT ;  /* 0x0000000b080a7210 */ /* 0x000fe400007fe4ff */
[----:B------:R-:W-:-:S04]  /*0a00*/  LEA R8, P0, R9, UR10, 0x1 ;  /* 0x0000000a09087c11 */ /* 0x000fc8000f8008ff */
[----:B------:R-:W-:Y:S02]  /*0a10*/  LEA.HI.X R9, R9, UR11, R10, 0x1, P0 ;  /* 0x0000000b09097c11 */ /* 0x000fe400080f0c0a */
[----:B------:R-:W-:Y:S01]  /*0a20*/  ISETP.GE.AND P0, PT, R18, UR6, PT ;  /* 0x0000000612007c0c */ /* 0x000fe2000bf06270 */
[----:B--2---:R-:W-:-:S05]  /*0a30*/  HADD2.F32 R0, -RZ, R6.H0_H0 ;  /* 0x20000006ff007230 */ /* 0x004fca0000004100 */
[----:B-----5:R-:W-:-:S05]  /*0a40*/  FMUL R0, R19, R0 ;  /* 0x0000000013007220 */ /* 0x020fca0000400000 */
[----:B------:R-:W-:-:S05]  /*0a50*/  F2FP.F16.F32.PACK_AB R0, RZ, R0 ;  /* 0x00000000ff00723e */ /* 0x000fca00000000ff */
[----:B------:R0:W-:Y:S01]  /*0a60*/  STG.E.U16 desc[UR36][R8.64], R0 ;  /* 0x0000000008007986 */ /* 0x0001e2000c101524 */
[----:B------:R-:W-:Y:S05]  /*0a70*/  @!P0 BRA `(.L_x_5) ;  /* 0xfffffffc00bc8947 */ /* 0x000fea000383ffff */
[----:B------:R-:W-:Y:S05]  /*0a80*/  EXIT ;  /* 0x000000000000794d */ /* 0x000fea0003800000 */
.L_x_6:
[----:B------:R-:W-:-:S00]  /*0a90*/  BRA `(.L_x_6) ;  /* 0xfffffffc00fc7947 */ /* 0x000fc0000383ffff */
[----:B------:R-:W-:-:S00]  /*0aa0*/  NOP ;  /* 0x0000000000007918 */ /* 0x000fc00000000000 */
        /* <DEDUP_REMOVED lines=13> */
.L_x_36:


//--------------------- .text._Z18pack_kernel_singlePK6__halfPKiPKfS3_PiPS_S6_S6_iiii --------------------------
	.section	.text._Z18pack_kernel_singlePK6__halfPKiPKfS3_PiPS_S6_S6_iiii,"ax",@progbits
	.align	128
        .global         _Z18pack_kernel_singlePK6__halfPKiPKfS3_PiPS_S6_S6_iiii
        .type           _Z18pack_kernel_singlePK6__halfPKiPKfS3_PiPS_S6_S6_iiii,@function
        .size           _Z18pack_kernel_singlePK6__halfPKiPKfS3_PiPS_S6_S6_iiii,(.L_x_37 - _Z18pack_kernel_singlePK6__halfPKiPKfS3_PiPS_S6_S6_iiii)
        .other          _Z18pack_kernel_singlePK6__halfPKiPKfS3_PiPS_S6_S6_iiii,@"STO_CUDA_ENTRY STV_DEFAULT"
_Z18pack_kernel_singlePK6__halfPKiPKfS3_PiPS_S6_S6_iiii:
.text._Z18pack_kernel_singlePK6__halfPKiPKfS3_PiPS_S6_S6_iiii:
        /* <DEDUP_REMOVED lines=61> */
.L_x_7:
        /* <DEDUP_REMOVED lines=22> */
[----:B------:R-:W-:Y:S02]  /*0530*/  HFMA2 R8, -RZ, RZ, 0, 6.020069122314453125e-06 ;  /* 0x00000065ff087431 */ /* 0x000fe400000001ff */
        /* <DEDUP_REMOVED lines=13> */
.L_x_10:
[----:B------:R-:W-:Y:S05]  /*0610*/  BSYNC.RECONVERGENT B6 ;  /* 0x0000000000067941 */ /* 0x000fea0003800200 */
.L_x_9:
        /* <DEDUP_REMOVED lines=10> */
.L_x_8:
[----:B------:R-:W-:Y:S05]  /*06c0*/  WARPSYNC.ALL ;  /* 0x0000000000007948 */ /* 0x000fea0003800000 */
[----:B------:R-:W1:Y:S01]  /*06d0*/  LDCU UR6, c[0x0][0x3c4] ;  /* 0x00007880ff0677ac */ /* 0x000e620008000800 */
[----:B------:R-:W-:Y:S01]  /*06e0*/  BAR.SYNC.DEFER_BLOCKING 0x0 ;  /* 0x0000000000007b1d */ /* 0x000fe20000010000 */
[----:B-1----:R-:W-:-:S13]  /*06f0*/  ISETP.GE.AND P0, PT, R16, UR6, PT ;  /* 0x0000000610007c0c */ /* 0x002fda000bf06270 */
[----:B------:R-:W-:Y:S05]  /*0700*/  @P0 EXIT ;  /* 0x000000000000094d */ /* 0x000fea0003800000 */
[----:B------:R-:W1:Y:S01]  /*0710*/  S2UR UR5, SR_CgaCtaId ;  /* 0x00000000000579c3 */ /* 0x000e620000008800 */
[----:B------:R-:W-:Y:S01]  /*0720*/  UMOV UR4, 0x400 ;  /* 0x0000040000047882 */ /* 0x000fe20000000000 */
[----:B0-----:R-:W-:Y:S01]  /*0730*/  SHF.R.S32.HI R5, RZ, 0x1f, R18 ;  /* 0x0000001fff057819 */ /* 0x001fe20000011412 */
[----:B------:R-:W-:Y:S01]  /*0740*/  IMAD.WIDE.U32 R18, R18, UR6, RZ ;  /* 0x0000000612127c25 */ /* 0x000fe2000f8e00ff */
        /* <DEDUP_REMOVED lines=11> */
.L_x_11:
        /* <DEDUP_REMOVED lines=18> */
.L_x_12:
        /* <DEDUP_REMOVED lines=14> */
.L_x_37:


//--------------------- .text._Z30set_sendcounts_from_rankcountsPKiPlii --------------------------
	.section	.text._Z30set_sendcounts_from_rankcountsPKiPlii,"ax",@progbits
	.align	128
        .global         _Z30set_sendcounts_from_rankcountsPKiPlii
        .type           _Z30set_sendcounts_from_rankcountsPKiPlii,@function
        .size           _Z30set_sendcounts_from_rankcountsPKiPlii,(.L_x_38 - _Z30set_sendcounts_from_rankcountsPKiPlii)
        .other          _Z30set_sendcounts_from_rankcountsPKiPlii,@"STO_CUDA_ENTRY STV_DEFAULT"
_Z30set_sendcounts_from_rankcountsPKiPlii:
.text._Z30set_sendcounts_from_rankcountsPKiPlii:
[----:B------:R-:W-:Y:S01]  /*0000*/  LDC R1, c[0x0][0x37c] ;  /* 0x0000df00ff017b82 */ /* 0x000fe20000000800 */
[----:B------:R-:W0:Y:S01]  /*0010*/  S2R R5, SR_CTAID.X ;  /* 0x0000000000057919 */ /* 0x000e220000002500 */
[----:B------:R-:W0:Y:S01]  /*0020*/  LDCU UR4, c[0x0][0x360] ;  /* 0x00006c00ff0477ac */ /* 0x000e220008000800 */
[----:B------:R-:W0:Y:S01]  /*0030*/  S2R R0, SR_TID.X ;  /* 0x0000000000007919 */ /* 0x000e220000002100 */
[----:B------:R-:W1:Y:S01]  /*0040*/  LDCU UR5, c[0x0][0x390] ;  /* 0x00007200ff0577ac */ /* 0x000e620008000800 */
[----:B0-----:R-:W-:-:S05]  /*0050*/  IMAD R5, R5, UR4, R0 ;  /* 0x0000000405057c24 */ /* 0x001fca000f8e0200 */
[----:B-1----:R-:W-:-:S13]  /*0060*/  ISETP.GE.AND P0, PT, R5, UR5, PT ;  /* 0x0000000505007c0c */ /* 0x002fda000bf06270 */
[----:B------:R-:W-:Y:S05]  /*0070*/  @P0 EXIT ;  /* 0x000000000000094d */ /* 0x000fea0003800000 */
[----:B------:R-:W0:Y:S01]  /*0080*/  LDC.64 R2, c[0x0][0x380] ;  /* 0x0000e000ff027b82 */ /* 0x000e220000000a00 */
[----:B------:R-:W1:Y:S01]  /*0090*/  LDCU.64 UR4, c[0x0][0x358] ;  /* 0x00006b00ff0477ac */ /* 0x000e620008000a00 */
[----:B------:R-:W2:Y:S06]  /*00a0*/  LDCU UR6, c[0x0][0x394] ;  /* 0x00007280ff0677ac */ /* 0x000eac0008000800 */
[----:B------:R-:W3:Y:S01]  /*00b0*/  LDC.64 R6, c[0x0][0x388] ;  /* 0x0000e200ff067b82 */ /* 0x000ee20000000a00 */
[----:B0-----:R-:W-:-:S06]  /*00c0*/  IMAD.WIDE R2, R5, 0x4, R2 ;  /* 0x0000000405027825 */ /* 0x001fcc00078e0202 */
[----:B-1----:R-:W2:Y:S01]  /*00d0*/  LDG.E.CONSTANT R2, desc[UR4][R2.64] ;  /* 0x0000000402027981 */ /* 0x002ea2000c1e9900 */
[----:B---3--:R-:W-:-:S04]  /*00e0*/  IMAD.WIDE R6, R5, 0x8, R6 ;  /* 0x0000000805067825 */ /* 0x008fc800078e0206 */
[----:B--2---:R-:W-:-:S05]  /*00f0*/  IMAD.WIDE R4, R2, UR6, RZ ;  /* 0x0000000602047c25 */ /* 0x004fca000f8e02ff */
[----:B------:R-:W-:Y:S01]  /*0100*/  STG.E.64 desc[UR4][R6.64], R4 ;  /* 0x0000000406007986 */ /* 0x000fe2000c101b04 */
[----:B------:R-:W-:Y:S05]  /*0110*/  EXIT ;  /* 0x000000000000794d */ /* 0x000fea0003800000 */
.L_x_13:
        /* <DEDUP_REMOVED lines=14> */
.L_x_38:


//--------------------- .text._Z20set_sendcount_singlePKiiiPy --------------------------
	.section	.text._Z20set_sendcount_singlePKiiiPy,"ax",@progbits
	.align	128
        .global         _Z20set_sendcount_singlePKiiiPy
        .type           _Z20set_sendcount_singlePKiiiPy,@function
        .size           _Z20set_sendcount_singlePKiiiPy,(.L_x_39 - _Z20set_sendcount_singlePKiiiPy)
        .other          _Z20set_sendcount_singlePKiiiPy,@"STO_CUDA_ENTRY STV_DEFAULT"
_Z20set_sendcount_singlePKiiiPy:
.text._Z20set_sendcount_singlePKiiiPy:
[----:B------:R-:W-:Y:S01]  /*0000*/  LDC R1, c[0x0][0x37c] ;  /* 0x0000df00ff017b82 */ /* 0x000fe20000000800 */
[----:B------:R-:W0:Y:S07]  /*0010*/  S2R R0, SR_TID.X ;  /* 0x0000000000007919 */ /* 0x000e2e0000002100 */
[----:B------:R-:W0:Y:S02]  /*0020*/  S2UR UR4, SR_CTAID.X ;  /* 0x00000000000479c3 */ /* 0x000e240000002500 */
[----:B0-----:R-:W-:-:S13]  /*0030*/  LOP3.LUT P0, RZ, R0, UR4, RZ, 0xfc, !PT ;  /* 0x0000000400ff7c12 */ /* 0x001fda000f80fcff */
[----:B------:R-:W-:Y:S05]  /*0040*/  @P0 EXIT ;  /* 0x000000000000094d */ /* 0x000fea0003800000 */
[----:B------:R-:W0:Y:S01]  /*0050*/  LDC.64 R2, c[0x0][0x380] ;  /* 0x0000e000ff027b82 */ /* 0x000e220000000a00 */
[----:B------:R-:W1:Y:S07]  /*0060*/  LDCU.64 UR4, c[0x0][0x358] ;  /* 0x00006b00ff0477ac */ /* 0x000e6e0008000a00 */
[----:B------:R-:W0:Y:S02]  /*0070*/  LDC.64 R4, c[0x0][0x388] ;  /* 0x0000e200ff047b82 */ /* 0x000e240000000a00 */
[----:B0-----:R-:W-:-:S06]  /*0080*/  IMAD.WIDE R2, R4, 0x4, R2 ;  /* 0x0000000404027825 */ /* 0x001fcc00078e0202 */
[----:B-1----:R-:W2:Y:S01]  /*0090*/  LDG.E.CONSTANT R2, desc[UR4][R2.64] ;  /* 0x0000000402027981 */ /* 0x002ea2000c1e9900 */
[----:B------:R-:W0:Y:S01]  /*00a0*/  LDC.64 R6, c[0x0][0x390] ;  /* 0x0000e400ff067b82 */ /* 0x000e220000000a00 */
[----:B--2---:R-:W-:-:S05]  /*00b0*/  IMAD.WIDE R4, R2, R5, RZ ;  /* 0x0000000502047225 */ /* 0x004fca00078e02ff */
[----:B0-----:R-:W-:Y:S01]  /*00c0*/  STG.E.64 desc[UR4][R6.64], R4 ;  /* 0x0000000406007986 */ /* 0x001fe2000c101b04 */
[----:B------:R-:W-:Y:S05]  /*00d0*/  EXIT ;  /* 0x000000000000794d */ /* 0x000fea0003800000 */
.L_x_14:
        /* <DEDUP_REMOVED lines=10> */
.L_x_39:


//--------------------- .text._Z8zero_intPii      --------------------------
	.section	.text._Z8zero_intPii,"ax",@progbits
	.align	128
        .global         _Z8zero_intPii
        .type           _Z8zero_intPii,@function
        .size           _Z8zero_intPii,(.L_x_40 - _Z8zero_intPii)
        .other          _Z8zero_intPii,@"STO_CUDA_ENTRY STV_DEFAULT"
_Z8zero_intPii:
.text._Z8zero_intPii:
[----:B------:R-:W-:Y:S01]  /*0000*/  LDC R1, c[0x0][0x37c] ;  /* 0x0000df00ff017b82 */ /* 0x000fe20000000800 */
[----:B------:R-:W0:Y:S01]  /*0010*/  S2R R3, SR_CTAID.X ;  /* 0x0000000000037919 */ /* 0x000e220000002500 */
[----:B------:R-:W0:Y:S06]  /*0020*/  LDCU UR4, c[0x0][0x360] ;  /* 0x00006c00ff0477ac */ /* 0x000e2c0008000800 */
[----:B------:R-:W1:Y:S01]  /*0030*/  LDC R2, c[0x0][0x370] ;  /* 0x0000dc00ff027b82 */ /* 0x000e620000000800 */
[----:B------:R-:W0:Y:S01]  /*0040*/  S2R R0, SR_TID.X ;  /* 0x0000000000007919 */ /* 0x000e220000002100 */
[----:B------:R-:W2:Y:S01]  /*0050*/  LDCU UR6, c[0x0][0x388] ;  /* 0x00007100ff0677ac */ /* 0x000ea20008000800 */
[----:B0-----:R-:W-:-:S02]  /*0060*/  IMAD R3, R3, UR4, R0 ;  /* 0x0000000403037c24 */ /* 0x001fc4000f8e0200 */
[----:B-1----:R-:W-:-:S03]  /*0070*/  IMAD R0, R2, UR4, RZ ;  /* 0x0000000402007c24 */ /* 0x002fc6000f8e02ff */
[----:B--2---:R-:W-:-:S13]  /*0080*/  ISETP.GE.AND P0, PT, R3, UR6, PT ;  /* 0x0000000603007c0c */ /* 0x004fda000bf06270 */
[----:B------:R-:W-:Y:S05]  /*0090*/  @P0 EXIT ;  /* 0x000000000000094d */ /* 0x000fea0003800000 */
[----:B------:R-:W0:Y:S01]  /*00a0*/  I2F.U32.RP R8, R0 ;  /* 0x0000000000087306 */ /* 0x000e220000209000 */
[C---:B------:R-:W-:Y:S01]  /*00b0*/  IADD3 R2, PT, PT, R0.reuse, R3, RZ ;  /* 0x0000000300027210 */ /* 0x040fe20007ffe0ff */
[----:B------:R-:W-:Y:S01]  /*00c0*/  IMAD.MOV R9, RZ, RZ, -R0 ;  /* 0x000000ffff097224 */ /* 0x000fe200078e0a00 */
[----:B------:R-:W-:Y:S01]  /*00d0*/  ISETP.NE.U32.AND P2, PT, R0, RZ, PT ;  /* 0x000000ff0000720c */ /* 0x000fe20003f45070 */
[----:B------:R-:W1:Y:S01]  /*00e0*/  LDCU.64 UR4, c[0x0][0x358] ;  /* 0x00006b00ff0477ac */ /* 0x000e620008000a00 */
[C---:B------:R-:W-:Y:S01]  /*00f0*/  ISETP.GE.AND P0, PT, R2.reuse, UR6, PT ;  /* 0x0000000602007c0c */ /* 0x040fe2000bf06270 */
[----:B------:R-:W-:Y:S01]  /*0100*/  BSSY.RECONVERGENT B0, `(.L_x_15) ;  /* 0x0000022000007945 */ /* 0x000fe20003800200 */
[----:B------:R-:W-:Y:S02]  /*0110*/  VIMNMX R7, PT, PT, R2, UR6, !PT ;  /* 0x0000000602077c48 */ /* 0x000fe4000ffe0100 */
[----:B------:R-:W-:-:S04]  /*0120*/  SEL R6, RZ, 0x1, P0 ;  /* 0x00000001ff067807 */ /* 0x000fc80000000000 */
[----:B------:R-:W-:Y:S01]  /*0130*/  IADD3 R7, PT, PT, R7, -R2, -R6 ;  /* 0x8000000207077210 */ /* 0x000fe20007ffe806 */
[----:B0-----:R-:W0:Y:S02]  /*0140*/  MUFU.RCP R8, R8 ;  /* 0x0000000800087308 */ /* 0x001e240000001000 */
[----:B0-----:R-:W-:-:S06]  /*0150*/  VIADD R4, R8, 0xffffffe ;  /* 0x0ffffffe08047836 */ /* 0x001fcc0000000000 */
[----:B------:R0:W2:Y:S02]  /*0160*/  F2I.FTZ.U32.TRUNC.NTZ R5, R4 ;  /* 0x0000000400057305 */ /* 0x0000a4000021f000 */
[----:B0-----:R-:W-:Y:S02]  /*0170*/  IMAD.MOV.U32 R4, RZ, RZ, RZ ;  /* 0x000000ffff047224 */ /* 0x001fe400078e00ff */
[----:B--2---:R-:W-:-:S04]  /*0180*/  IMAD R9, R9, R5, RZ ;  /* 0x0000000509097224 */ /* 0x004fc800078e02ff */
[----:B------:R-:W-:-:S06]  /*0190*/  IMAD.HI.U32 R8, R5, R9, R4 ;  /* 0x0000000905087227 */ /* 0x000fcc00078e0004 */
[----:B------:R-:W-:-:S04]  /*01a0*/  IMAD.HI.U32 R5, R8, R7, RZ ;  /* 0x0000000708057227 */ /* 0x000fc800078e00ff */
[----:B------:R-:W-:-:S04]  /*01b0*/  IMAD.MOV R2, RZ, RZ, -R5 ;  /* 0x000000ffff027224 */ /* 0x000fc800078e0a05 */
[----:B------:R-:W-:-:S05]  /*01c0*/  IMAD R7, R0, R2, R7 ;  /* 0x0000000200077224 */ /* 0x000fca00078e0207 */
[----:B------:R-:W-:-:S13]  /*01d0*/  ISETP.GE.U32.AND P0, PT, R7, R0, PT ;  /* 0x000000000700720c */ /* 0x000fda0003f06070 */
[----:B------:R-:W-:Y:S01]  /*01e0*/  @P0 IADD3 R7, PT, PT, -R0, R7, RZ ;  /* 0x0000000700070210 */ /* 0x000fe20007ffe1ff */
[----:B------:R-:W-:-:S03]  /*01f0*/  @P0 VIADD R5, R5, 0x1 ;  /* 0x0000000105050836 */ /* 0x000fc60000000000 */
[----:B------:R-:W-:-:S13]  /*0200*/  ISETP.GE.U32.AND P1, PT, R7, R0, PT ;  /* 0x000000000700720c */ /* 0x000fda0003f26070 */
[----:B------:R-:W-:Y:S02]  /*0210*/  @P1 IADD3 R5, PT, PT, R5, 0x1, RZ ;  /* 0x0000000105051810 */ /* 0x000fe40007ffe0ff */
[----:B------:R-:W-:-:S05]  /*0220*/  @!P2 LOP3.LUT R5, RZ, R0, RZ, 0x33, !PT ;  /* 0x00000000ff05a212 */ /* 0x000fca00078e33ff */
[----:B------:R-:W-:-:S05]  /*0230*/  IMAD.IADD R2, R6, 0x1, R5 ;  /* 0x0000000106027824 */ /* 0x000fca00078e0205 */
[C---:B------:R-:W-:Y:S02]  /*0240*/  LOP3.LUT R4, R2.reuse, 0x3, RZ, 0xc0, !PT ;  /* 0x0000000302047812 */ /* 0x040fe400078ec0ff */
[----:B------:R-:W-:Y:S02]  /*0250*/  ISETP.GE.U32.AND P1, PT, R2, 0x3, PT ;  /* 0x000000030200780c */ /* 0x000fe40003f26070 */
[----:B------:R-:W-:-:S13]  /*0260*/  ISETP.NE.AND P0, PT, R4, 0x3, PT ;  /* 0x000000030400780c */ /* 0x000fda0003f05270 */
[----:B-1----:R-:W-:Y:S05]  /*0270*/  @!P0 BRA `(.L_x_16) ;  /* 0x0000000000288947 */ /* 0x002fea0003800000 */
[----:B------:R-:W0:Y:S01]  /*0280*/  LDC.64 R6, c[0x0][0x380] ;  /* 0x0000e000ff067b82 */ /* 0x000e220000000a00 */
[----:B------:R-:W-:-:S04]  /*0290*/  IADD3 R2, PT, PT, R2, 0x1, RZ ;  /* 0x0000000102027810 */ /* 0x000fc80007ffe0ff */
[----:B------:R-:W-:-:S05]  /*02a0*/  LOP3.LUT R2, R2, 0x3, RZ, 0xc0, !PT ;  /* 0x0000000302027812 */ /* 0x000fca00078ec0ff */
[----:B------:R-:W-:-:S07]  /*02b0*/  IMAD.MOV R2, RZ, RZ, -R2 ;  /* 0x000000ffff027224 */ /* 0x000fce00078e0a02 */
.L_x_17:
[----:B0-----:R-:W-:Y:S01]  /*02c0*/  IMAD.WIDE R4, R3, 0x4, R6 ;  /* 0x0000000403047825 */ /* 0x001fe200078e0206 */
[----:B------:R-:W-:-:S03]  /*02d0*/  IADD3 R2, PT, PT, R2, 0x1, RZ ;  /* 0x0000000102027810 */ /* 0x000fc60007ffe0ff */
[----:B------:R-:W-:Y:S01]  /*02e0*/  IMAD.IADD R3, R0, 0x1, R3 ;  /* 0x0000000100037824 */ /* 0x000fe200078e0203 */
[----:B------:R1:W-:Y:S01]  /*02f0*/  STG.E desc[UR4][R4.64], RZ ;  /* 0x000000ff04007986 */ /* 0x0003e2000c101904 */
[----:B------:R-:W-:-:S13]  /*0300*/  ISETP.NE.AND P0, PT, R2, RZ, PT ;  /* 0x000000ff0200720c */ /* 0x000fda0003f05270 */
[----:B-1----:R-:W-:Y:S05]  /*0310*/  @P0 BRA `(.L_x_17) ;  /* 0xfffffffc00e80947 */ /* 0x002fea000383ffff */
.L_x_16:
[----:B------:R-:W-:Y:S05]  /*0320*/  BSYNC.RECONVERGENT B0 ;  /* 0x0000000000007941 */ /* 0x000fea0003800200 */
.L_x_15:
[----:B------:R-:W-:Y:S05]  /*0330*/  @!P1 EXIT ;  /* 0x000000000000994d */ /* 0x000fea0003800000 */
[----:B------:R-:W0:Y:S02]  /*0340*/  LDC.64 R10, c[0x0][0x380] ;  /* 0x0000e000ff0a7b82 */ /* 0x000e240000000a00 */
.L_x_18:
[----:B01----:R-:W-:Y:S01]  /*0350*/  IMAD.WIDE R12, R3, 0x4, R10 ;  /* 0x00000004030c7825 */ /* 0x003fe200078e020a */
[----:B------:R-:W-:-:S04]  /*0360*/  LEA R3, R0, R3, 0x2 ;  /* 0x0000000300037211 */ /* 0x000fc800078e10ff */
[----:B------:R1:W-:Y:S01]  /*0370*/  STG.E desc[UR4][R12.64], RZ ;  /* 0x000000ff0c007986 */ /* 0x0003e2000c101904 */
[----:B------:R-:W-:Y:S01]  /*0380*/  IMAD.WIDE R4, R0, 0x4, R12 ;  /* 0x0000000400047825 */ /* 0x000fe200078e020c */
[----:B------:R-:W-:-:S04]  /*0390*/  ISETP.GE.AND P0, PT, R3, UR6, PT ;  /* 0x0000000603007c0c */ /* 0x000fc8000bf06270 */
[----:B------:R1:W-:Y:S01]  /*03a0*/  STG.E desc[UR4][R4.64], RZ ;  /* 0x000000ff04007986 */ /* 0x0003e2000c101904 */
[----:B------:R-:W-:-:S05]  /*03b0*/  IMAD.WIDE R6, R0, 0x4, R4 ;  /* 0x0000000400067825 */ /* 0x000fca00078e0204 */
[----:B------:R1:W-:Y:S01]  /*03c0*/  STG.E desc[UR4][R6.64], RZ ;  /* 0x000000ff06007986 */ /* 0x0003e2000c101904 */
[----:B------:R-:W-:-:S05]  /*03d0*/  IMAD.WIDE R8, R0, 0x4, R6 ;  /* 0x0000000400087825 */ /* 0x000fca00078e0206 */
[----:B------:R1:W-:Y:S01]  /*03e0*/  STG.E desc[UR4][R8.64], RZ ;  /* 0x000000ff08007986 */ /* 0x0003e2000c101904 */
[----:B------:R-:W-:Y:S05]  /*03f0*/  @!P0 BRA `(.L_x_18) ;  /* 0xfffffffc00d48947 */ /* 0x000fea000383ffff */
[----:B------:R-:W-:Y:S05]  /*0400*/  EXIT ;  /* 0x000000000000794d */ /* 0x000fea0003800000 */
.L_x_19:
        /* <DEDUP_REMOVED lines=15> */
.L_x_40:


//--------------------- .text._Z18exclusive_scan_intPKiPii --------------------------
	.section	.text._Z18exclusive_scan_intPKiPii,"ax",@progbits
	.align	128
        .global         _Z18exclusive_scan_intPKiPii
        .type           _Z18exclusive_scan_intPKiPii,@function
        .size           _Z18exclusive_scan_intPKiPii,(.L_x_41 - _Z18exclusive_scan_intPKiPii)
        .other          _Z18exclusive_scan_intPKiPii,@"STO_CUDA_ENTRY STV_DEFAULT"
_Z18exclusive_scan_intPKiPii:
.text._Z18exclusive_scan_intPKiPii:
[----:B------:R-:W-:Y:S01]  /*0000*/  LDC R1, c[0x0][0x37c] ;  /* 0x0000df00ff017b82 */ /* 0x000fe20000000800 */
[----:B------:R-:W0:Y:S07]  /*0010*/  S2R R0, SR_TID.X ;  /* 0x0000000000007919 */ /* 0x000e2e0000002100 */
[----:B------:R-:W0:Y:S02]  /*0020*/  S2UR UR4, SR_CTAID.X ;  /* 0x00000000000479c3 */ /* 0x000e240000002500 */
[----:B0-----:R-:W-:-:S13]  /*0030*/  LOP3.LUT P0, RZ, R0, UR4, RZ, 0xfc, !PT ;  /* 0x0000000400ff7c12 */ /* 0x001fda000f80fcff */
[----:B------:R-:W-:Y:S05]  /*0040*/  @P0 EXIT ;  /* 0x000000000000094d */ /* 0x000fea0003800000 */
[----:B------:R-:W0:Y:S01]  /*0050*/  LDC R0, c[0x0][0x390] ;  /* 0x0000e400ff007b82 */ /* 0x000e220000000800 */
[----:B------:R-:W1:Y:S07]  /*0060*/  LDCU.64 UR12, c[0x0][0x358] ;  /* 0x00006b00ff0c77ac */ /* 0x000e6e0008000a00 */
[----:B------:R-:W1:Y:S01]  /*0070*/  LDC.64 R2, c[0x0][0x388] ;  /* 0x0000e200ff027b82 */ /* 0x000e620000000a00 */
[----:B0-----:R-:W-:Y:S01]  /*0080*/  ISETP.GE.AND P0, PT, R0, 0x1, PT ;  /* 0x000000010000780c */ /* 0x001fe20003f06270 */
[----:B-1----:R0:W-:-:S12]  /*0090*/  STG.E desc[UR12][R2.64], RZ ;  /* 0x000000ff02007986 */ /* 0x0021d8000c10190c */
[----:B------:R-:W-:Y:S05]  /*00a0*/  @!P0 EXIT ;  /* 0x000000000000894d */ /* 0x000fea0003800000 */
[C---:B------:R-:W-:Y:S01]  /*00b0*/  ISETP.GE.U32.AND P1, PT, R0.reuse, 0x10, PT ;  /* 0x000000100000780c */ /* 0x040fe20003f26070 */
[----:B------:R-:W-:Y:S01]  /*00c0*/  IMAD.MOV.U32 R6, RZ, RZ, RZ ;  /* 0x000000ffff067224 */ /* 0x000fe200078e00ff */
[----:B------:R-:W-:Y:S01]  /*00d0*/  LOP3.LUT R22, R0, 0xf, RZ, 0xc0, !PT ;  /* 0x0000000f00167812 */ /* 0x000fe200078ec0ff */
[----:B------:R-:W-:-:S03]  /*00e0*/  IMAD.MOV.U32 R13, RZ, RZ, RZ ;  /* 0x000000ffff0d7224 */ /* 0x000fc600078e00ff */
[----:B------:R-:W-:-:S07]  /*00f0*/  ISETP.NE.AND P0, PT, R22, RZ, PT ;  /* 0x000000ff1600720c */ /* 0x000fce0003f05270 */
[----:B------:R-:W-:Y:S06]  /*0100*/  @!P1 BRA `(.L_x_20) ;  /* 0x0000000400149947 */ /* 0x000fec0003800000 */
[----:B------:R-:W1:Y:S01]  /*0110*/  LDCU.128 UR8, c[0x0][0x380] ;  /* 0x00007000ff0877ac */ /* 0x000e620008000c00 */
[----:B------:R-:W-:Y:S01]  /*0120*/  LOP3.LUT R6, R0, 0x7ffffff0, RZ, 0xc0, !PT ;  /* 0x7ffffff000067812 */ /* 0x000fe200078ec0ff */
[----:B------:R-:W-:-:S04]  /*0130*/  HFMA2 R13, -RZ, RZ, 0, 0 ;  /* 0x00000000ff0d7431 */ /* 0x000fc800000001ff */
[----:B------:R-:W-:Y:S01]  /*0140*/  IMAD.MOV R7, RZ, RZ, -R6 ;  /* 0x000000ffff077224 */ /* 0x000fe200078e0a06 */
[----:B-1----:R-:W-:Y:S02]  /*0150*/  UIADD3 UR6, UP0, UPT, UR8, 0x20, URZ ;  /* 0x0000002008067890 */ /* 0x002fe4000ff1e0ff */
[----:B------:R-:W-:Y:S02]  /*0160*/  UIADD3 UR4, UP1, UPT, UR10, 0x20, URZ ;  /* 0x000000200a047890 */ /* 0x000fe4000ff3e0ff */
[----:B------:R-:W-:Y:S02]  /*0170*/  UIADD3.X UR7, UPT, UPT, URZ, UR9, URZ, UP0, !UPT ;  /* 0x00000009ff077290 */ /* 0x000fe400087fe4ff */
[----:B------:R-:W-:Y:S01]  /*0180*/  UIADD3.X UR5, UPT, UPT, URZ, UR11, URZ, UP1, !UPT ;  /* 0x0000000bff057290 */ /* 0x000fe20008ffe4ff */
[----:B0-----:R-:W-:Y:S01]  /*0190*/  IMAD.U32 R2, RZ, RZ, UR6 ;  /* 0x00000006ff027e24 */ /* 0x001fe2000f8e00ff */
[----:B------:R-:W-:Y:S02]  /*01a0*/  MOV R8, UR4 ;  /* 0x0000000400087c02 */ /* 0x000fe40008000f00 */
[----:B------:R-:W-:-:S02]  /*01b0*/  IMAD.U32 R3, RZ, RZ, UR7 ;  /* 0x00000007ff037e24 */ /* 0x000fc4000f8e00ff */
[----:B------:R-:W-:-:S07]  /*01c0*/  IMAD.U32 R23, RZ, RZ, UR5 ;  /* 0x00000005ff177e24 */ /* 0x000fce000f8e00ff */
.L_x_21:
[----:B------:R-:W2:Y:S04]  /*01d0*/  LDG.E.CONSTANT R26, desc[UR12][R2.64+-0x20] ;  /* 0xffffe00c021a7981 */ /* 0x000ea8000c1e9900 */
[----:B------:R-:W3:Y:S04]  /*01e0*/  LDG.E.CONSTANT R28, desc[UR12][R2.64+-0x1c] ;  /* 0xffffe40c021c7981 */ /* 0x000ee8000c1e9900 */
[----:B-1----:R-:W4:Y:S04]  /*01f0*/  LDG.E.CONSTANT R15, desc[UR12][R2.64+-0x18] ;  /* 0xffffe80c020f7981 */ /* 0x002f28000c1e9900 */
[----:B------:R-:W5:Y:S04]  /*0200*/  LDG.E.CONSTANT R19, desc[UR12][R2.64+-0x14] ;  /* 0xffffec0c02137981 */ /* 0x000f68000c1e9900 */
        /* <DEDUP_REMOVED lines=11> */
[----:B------:R0:W5:Y:S01]  /*02c0*/  LDG.E.CONSTANT R12, desc[UR12][R2.64+0x1c] ;  /* 0x00001c0c020c7981 */ /* 0x000162000c1e9900 */
[----:B------:R-:W-:-:S04]  /*02d0*/  IADD3 R7, PT, PT, R7, 0x10, RZ ;  /* 0x0000001007077810 */ /* 0x000fc80007ffe0ff */
[----:B------:R-:W-:Y:S02]  /*02e0*/  ISETP.NE.AND P1, PT, R7, RZ, PT ;  /* 0x000000ff0700720c */ /* 0x000fe40003f25270 */
[----:B0-----:R-:W-:-:S05]  /*02f0*/  IADD3 R2, P2, PT, R2, 0x40, RZ ;  /* 0x0000004002027810 */ /* 0x001fca0007f5e0ff */
[----:B------:R-:W-:Y:S01]  /*0300*/  IMAD.X R3, RZ, RZ, R3, P2 ;  /* 0x000000ffff037224 */ /* 0x000fe200010e0603 */
[----:B--2---:R-:W-:-:S05]  /*0310*/  IADD3 R13, PT, PT, R26, R13, RZ ;  /* 0x0000000d1a0d7210 */ /* 0x004fca0007ffe0ff */
[----:B---3--:R-:W-:-:S04]  /*0320*/  IMAD.IADD R21, R13, 0x1, R28 ;  /* 0x000000010d157824 */ /* 0x008fc800078e021c */
[----:B----4-:R-:W-:-:S05]  /*0330*/  IMAD.IADD R15, R21, 0x1, R15 ;  /* 0x00000001150f7824 */ /* 0x010fca00078e020f */
[----:B-----5:R-:W-:-:S05]  /*0340*/  IADD3 R19, PT, PT, R15, R19, RZ ;  /* 0x000000130f137210 */ /* 0x020fca0007ffe0ff */
[----:B------:R-:W-:-:S04]  /*0350*/  IMAD.IADD R17, R19, 0x1, R17 ;  /* 0x0000000113117824 */ /* 0x000fc800078e0211 */
[----:B------:R-:W-:-:S05]  /*0360*/  IMAD.IADD R25, R17, 0x1, R24 ;  /* 0x0000000111197824 */ /* 0x000fca00078e0218 */
[----:B------:R-:W-:-:S05]  /*0370*/  IADD3 R27, PT, PT, R25, R20, RZ ;  /* 0x00000014191b7210 */ /* 0x000fca0007ffe0ff */
[----:B------:R-:W-:-:S04]  /*0380*/  IMAD.IADD R29, R27, 0x1, R18 ;  /* 0x000000011b1d7824 */ /* 0x000fc800078e0212 */
[----:B------:R-:W-:-:S05]  /*0390*/  IMAD.IADD R16, R29, 0x1, R16 ;  /* 0x000000011d107824 */ /* 0x000fca00078e0210 */
[----:B------:R-:W-:-:S05]  /*03a0*/  IADD3 R14, PT, PT, R16, R14, RZ ;  /* 0x0000000e100e7210 */ /* 0x000fca0007ffe0ff */
[----:B------:R-:W-:Y:S02]  /*03b0*/  IMAD.IADD R20, R14, 0x1, R5 ;  /* 0x000000010e147824 */ /* 0x000fe400078e0205 */
[----:B------:R-:W-:Y:S02]  /*03c0*/  IMAD.MOV.U32 R5, RZ, RZ, R23 ;  /* 0x000000ffff057224 */ /* 0x000fe400078e0017 */
[----:B------:R-:W-:Y:S01]  /*03d0*/  IMAD.IADD R18, R20, 0x1, R4 ;  /* 0x0000000114127824 */ /* 0x000fe200078e0204 */
[----:B------:R-:W-:-:S03]  /*03e0*/  MOV R4, R8 ;  /* 0x0000000800047202 */ /* 0x000fc60000000f00 */
[----:B------:R-:W-:Y:S01]  /*03f0*/  IMAD.IADD R9, R18, 0x1, R9 ;  /* 0x0000000112097824 */ /* 0x000fe200078e0209 */
[----:B------:R-:W-:Y:S01]  /*0400*/  IADD3 R8, P3, PT, R4, 0x40, RZ ;  /* 0x0000004004087810 */ /* 0x000fe20007f7e0ff */
[----:B------:R0:W-:Y:S03]  /*0410*/  STG.E desc[UR12][R4.64+-0x1c], R13 ;  /* 0xffffe40d04007986 */ /* 0x0001e6000c10190c */
[----:B------:R-:W-:Y:S01]  /*0420*/  IADD3 R10, PT, PT, R9, R10, RZ ;  /* 0x0000000a090a7210 */ /* 0x000fe20007ffe0ff */
[----:B------:R1:W-:Y:S01]  /*0430*/  STG.E desc[UR12][R4.64+-0x18], R21 ;  /* 0xffffe81504007986 */ /* 0x0003e2000c10190c */
[----:B------:R-:W-:-:S03]  /*0440*/  IMAD.X R23, RZ, RZ, R5, P3 ;  /* 0x000000ffff177224 */ /* 0x000fc600018e0605 */
[----:B------:R-:W-:Y:S01]  /*0450*/  IMAD.IADD R11, R10, 0x1, R11 ;  /* 0x000000010a0b7824 */ /* 0x000fe200078e020b */
[----:B------:R1:W-:Y:S03]  /*0460*/  STG.E desc[UR12][R4.64+-0x14], R15 ;  /* 0xffffec0f04007986 */ /* 0x0003e6000c10190c */
[----:B0-----:R-:W-:Y:S01]  /*0470*/  IMAD.IADD R13, R11, 0x1, R12 ;  /* 0x000000010b0d7824 */ /* 0x001fe200078e020c */
[----:B------:R1:W-:Y:S04]  /*0480*/  STG.E desc[UR12][R4.64+-0x10], R19 ;  /* 0xfffff01304007986 */ /* 0x0003e8000c10190c */
        /* <DEDUP_REMOVED lines=11> */
[----:B------:R1:W-:Y:S01]  /*0540*/  STG.E desc[UR12][R4.64+0x20], R13 ;  /* 0x0000200d04007986 */ /* 0x0003e2000c10190c */
[----:B------:R-:W-:Y:S05]  /*0550*/  @P1 BRA `(.L_x_21) ;  /* 0xfffffffc001c1947 */ /* 0x000fea000383ffff */
.L_x_20:
[----:B------:R-:W-:Y:S05]  /*0560*/  @!P0 EXIT ;  /* 0x000000000000894d */ /* 0x000fea0003800000 */
[----:B------:R-:W-:Y:S02]  /*0570*/  ISETP.GE.U32.AND P0, PT, R22, 0x8, PT ;  /* 0x000000081600780c */ /* 0x000fe40003f06070 */
[----:B------:R-:W-:-:S04]  /*0580*/  LOP3.LUT R23, R0, 0x7, RZ, 0xc0, !PT ;  /* 0x0000000700177812 */ /* 0x000fc800078ec0ff */
[----:B------:R-:W-:-:S07]  /*0590*/  ISETP.NE.AND P1, PT, R23, RZ, PT ;  /* 0x000000ff1700720c */ /* 0x000fce0003f25270 */
[----:B------:R-:W-:Y:S06]  /*05a0*/  @!P0 BRA `(.L_x_22) ;  /* 0x0000000000748947 */ /* 0x000fec0003800000 */
[----:B-1----:R-:W1:Y:S08]  /*05b0*/  LDC.64 R4, c[0x0][0x380] ;  /* 0x0000e000ff047b82 */ /* 0x002e700000000a00 */
[----:B0-----:R-:W0:Y:S01]  /*05c0*/  LDC.64 R2, c[0x0][0x388] ;  /* 0x0000e200ff027b82 */ /* 0x001e220000000a00 */
[----:B-1----:R-:W-:-:S05]  /*05d0*/  IMAD.WIDE.U32 R4, R6, 0x4, R4 ;  /* 0x0000000406047825 */ /* 0x002fca00078e0004 */
[----:B------:R-:W2:Y:S04]  /*05e0*/  LDG.E.CONSTANT R8, desc[UR12][R4.64] ;  /* 0x0000000c04087981 */ /* 0x000ea8000c1e9900 */
[----:B------:R-:W3:Y:S04]  /*05f0*/  LDG.E.CONSTANT R10, desc[UR12][R4.64+0x4] ;  /* 0x0000040c040a7981 */ /* 0x000ee8000c1e9900 */
[----:B------:R-:W4:Y:S04]  /*0600*/  LDG.E.CONSTANT R12, desc[UR12][R4.64+0x8] ;  /* 0x0000080c040c7981 */ /* 0x000f28000c1e9900 */
[----:B------:R-:W5:Y:S04]  /*0610*/  LDG.E.CONSTANT R14, desc[UR12][R4.64+0xc] ;  /* 0x00000c0c040e7981 */ /* 0x000f68000c1e9900 */
[----:B------:R-:W5:Y:S04]  /*0620*/  LDG.E.CONSTANT R16, desc[UR12][R4.64+0x10] ;  /* 0x0000100c04107981 */ /* 0x000f68000c1e9900 */
[----:B------:R-:W5:Y:S04]  /*0630*/  LDG.E.CONSTANT R18, desc[UR12][R4.64+0x14] ;  /* 0x0000140c04127981 */ /* 0x000f68000c1e9900 */
[----:B------:R-:W5:Y:S04]  /*0640*/  LDG.E.CONSTANT R20, desc[UR12][R4.64+0x18] ;  /* 0x0000180c04147981 */ /* 0x000f68000c1e9900 */
[----:B------:R-:W5:Y:S01]  /*0650*/  LDG.E.CONSTANT R22, desc[UR12][R4.64+0x1c] ;  /* 0x00001c0c04167981 */ /* 0x000f62000c1e9900 */
[----:B0-----:R-:W-:-:S04]  /*0660*/  IMAD.WIDE.U32 R2, R6, 0x4, R2 ;  /* 0x0000000406027825 */ /* 0x001fc800078e0002 */
[----:B------:R-:W-:Y:S01]  /*0670*/  VIADD R6, R6, 0x8 ;  /* 0x0000000806067836 */ /* 0x000fe20000000000 */
[----:B--2---:R-:W-:-:S05]  /*0680*/  IADD3 R7, PT, PT, R13, R8, RZ ;  /* 0x000000080d077210 */ /* 0x004fca0007ffe0ff */
[----:B---3--:R-:W-:Y:S01]  /*0690*/  IMAD.IADD R9, R7, 0x1, R10 ;  /* 0x0000000107097824 */ /* 0x008fe200078e020a */
[----:B------:R2:W-:Y:S03]  /*06a0*/  STG.E desc[UR12][R2.64+0x4], R7 ;  /* 0x0000040702007986 */ /* 0x0005e6000c10190c */
[----:B----4-:R-:W-:Y:S01]  /*06b0*/  IMAD.IADD R11, R9, 0x1, R12 ;  /* 0x00000001090b7824 */ /* 0x010fe200078e020c */
[----:B------:R2:W-:Y:S04]  /*06c0*/  STG.E desc[UR12][R2.64+0x8], R9 ;  /* 0x0000080902007986 */ /* 0x0005e8000c10190c */
[----:B-----5:R-:W-:Y:S01]  /*06d0*/  IADD3 R15, PT, PT, R11, R14, RZ ;  /* 0x0000000e0b0f7210 */ /* 0x020fe20007ffe0ff */
[----:B------:R2:W-:Y:S04]  /*06e0*/  STG.E desc[UR12][R2.64+0xc], R11 ;  /* 0x00000c0b02007986 */ /* 0x0005e8000c10190c */
[----:B------:R-:W-:Y:S01]  /*06f0*/  IMAD.IADD R17, R15, 0x1, R16 ;  /* 0x000000010f117824 */ /* 0x000fe200078e0210 */
[----:B------:R2:W-:Y:S04]  /*0700*/  STG.E desc[UR12][R2.64+0x10], R15 ;  /* 0x0000100f02007986 */ /* 0x0005e8000c10190c */
[----:B------:R-:W-:Y:S01]  /*0710*/  IADD3 R19, PT, PT, R17, R18, RZ ;  /* 0x0000001211137210 */ /* 0x000fe20007ffe0ff */
[----:B------:R2:W-:Y:S04]  /*0720*/  STG.E desc[UR12][R2.64+0x14], R17 ;  /* 0x0000141102007986 */ /* 0x0005e8000c10190c */
[----:B------:R-:W-:Y:S01]  /*0730*/  IMAD.IADD R21, R19, 0x1, R20 ;  /* 0x0000000113157824 */ /* 0x000fe200078e0214 */
[----:B------:R2:W-:Y:S04]  /*0740*/  STG.E desc[UR12][R2.64+0x18], R19 ;  /* 0x0000181302007986 */ /* 0x0005e8000c10190c */
[----:B------:R-:W-:Y:S01]  /*0750*/  IADD3 R13, PT, PT, R21, R22, RZ ;  /* 0x00000016150d7210 */ /* 0x000fe20007ffe0ff */
[----:B------:R2:W-:Y:S04]  /*0760*/  STG.E desc[UR12][R2.64+0x1c], R21 ;  /* 0x00001c1502007986 */ /* 0x0005e8000c10190c */
[----:B------:R2:W-:Y:S02]  /*0770*/  STG.E desc[UR12][R2.64+0x20], R13 ;  /* 0x0000200d02007986 */ /* 0x0005e4000c10190c */
.L_x_22:
[----:B------:R-:W-:Y:S05]  /*0780*/  @!P1 EXIT ;  /* 0x000000000000994d */ /* 0x000fea0003800000 */
[----:B------:R-:W-:Y:S02]  /*0790*/  ISETP.GE.U32.AND P0, PT, R23, 0x4, PT ;  /* 0x000000041700780c */ /* 0x000fe40003f06070 */
[----:B------:R-:W-:-:S04]  /*07a0*/  LOP3.LUT R0, R0, 0x3, RZ, 0xc0, !PT ;  /* 0x0000000300007812 */ /* 0x000fc800078ec0ff */
[----:B------:R-:W-:-:S07]  /*07b0*/  ISETP.NE.AND P1, PT, R0, RZ, PT ;  /* 0x000000ff0000720c */ /* 0x000fce0003f25270 */
[----:B------:R-:W-:Y:S06]  /*07c0*/  @!P0 BRA `(.L_x_23) ;  /* 0x0000000000448947 */ /* 0x000fec0003800000 */
[----:B0-2---:R-:W0:Y:S08]  /*07d0*/  LDC.64 R2, c[0x0][0x380] ;  /* 0x0000e000ff027b82 */ /* 0x005e300000000a00 */
[----:B-1----:R-:W1:Y:S01]  /*07e0*/  LDC.64 R4, c[0x0][0x388] ;  /* 0x0000e200ff047b82 */ /* 0x002e620000000a00 */
[----:B0-----:R-:W-:-:S05]  /*07f0*/  IMAD.WIDE.U32 R2, R6, 0x4, R2 ;  /* 0x0000000406027825 */ /* 0x001fca00078e0002 */
[----:B------:R-:W2:Y:S04]  /*0800*/  LDG.E.CONSTANT R8, desc[UR12][R2.64] ;  /* 0x0000000c02087981 */ /* 0x000ea8000c1e9900 */
[----:B------:R-:W3:Y:S04]  /*0810*/  LDG.E.CONSTANT R10, desc[UR12][R2.64+0x4] ;  /* 0x0000040c020a7981 */ /* 0x000ee8000c1e9900 */
[----:B------:R-:W4:Y:S04]  /*0820*/  LDG.E.CONSTANT R12, desc[UR12][R2.64+0x8] ;  /* 0x0000080c020c7981 */ /* 0x000f28000c1e9900 */
[----:B------:R-:W5:Y:S01]  /*0830*/  LDG.E.CONSTANT R14, desc[UR12][R2.64+0xc] ;  /* 0x00000c0c020e7981 */ /* 0x000f62000c1e9900 */
[C---:B-1----:R-:W-:Y:S01]  /*0840*/  IMAD.WIDE.U32 R4, R6.reuse, 0x4, R4 ;  /* 0x0000000406047825 */ /* 0x042fe200078e0004 */
[----:B------:R-:W-:-:S02]  /*0850*/  IADD3 R6, PT, PT, R6, 0x4, RZ ;  /* 0x0000000406067810 */ /* 0x000fc40007ffe0ff */
[----:B--2---:R-:W-:-:S05]  /*0860*/  IADD3 R7, PT, PT, R13, R8, RZ ;  /* 0x000000080d077210 */ /* 0x004fca0007ffe0ff */
[----:B---3--:R-:W-:Y:S01]  /*0870*/  IMAD.IADD R9, R7, 0x1, R10 ;  /* 0x0000000107097824 */ /* 0x008fe200078e020a */
[----:B------:R3:W-:Y:S04]  /*0880*/  STG.E desc[UR12][R4.64+0x4], R7 ;  /* 0x0000040704007986 */ /* 0x0007e8000c10190c */
[----:B----4-:R-:W-:Y:S01]  /*0890*/  IADD3 R11, PT, PT, R9, R12, RZ ;  /* 0x0000000c090b7210 */ /* 0x010fe20007ffe0ff */
[----:B------:R3:W-:Y:S04]  /*08a0*/  STG.E desc[UR12][R4.64+0x8], R9 ;  /* 0x0000080904007986 */ /* 0x0007e8000c10190c */
[----:B-----5:R-:W-:Y:S01]  /*08b0*/  IMAD.IADD R13, R11, 0x1, R14 ;  /* 0x000000010b0d7824 */ /* 0x020fe200078e020e */
[----:B------:R3:W-:Y:S04]  /*08c0*/  STG.E desc[UR12][R4.64+0xc], R11 ;  /* 0x00000c0b04007986 */ /* 0x0007e8000c10190c */
[----:B------:R3:W-:Y:S02]  /*08d0*/  STG.E desc[UR12][R4.64+0x10], R13 ;  /* 0x0000100d04007986 */ /* 0x0007e4000c10190c */
.L_x_23:
[----:B------:R-:W-:Y:S05]  /*08e0*/  @!P1 EXIT ;  /* 0x000000000000994d */ /* 0x000fea0003800000 */
[----:B0-2---:R-:W0:Y:S01]  /*08f0*/  LDC.64 R2, c[0x0][0x388] ;  /* 0x0000e200ff027b82 */ /* 0x005e220000000a00 */
[----:B------:R-:W-:-:S07]  /*0900*/  IADD3 R0, PT, PT, -R0, RZ, RZ ;  /* 0x000000ff00007210 */ /* 0x000fce0007ffe1ff */
[----:B-1-3--:R-:W1:Y:S01]  /*0910*/  LDC.64 R4, c[0x0][0x380] ;  /* 0x0000e000ff047b82 */ /* 0x00ae620000000a00 */
[----:B0-----:R-:W-:-:S04]  /*0920*/  IMAD.WIDE.U32 R2, R6, 0x4, R2 ;  /* 0x0000000406027825 */ /* 0x001fc800078e0002 */
[----:B-1----:R-:W-:Y:S01]  /*0930*/  IMAD.WIDE.U32 R6, R6, 0x4, R4 ;  /* 0x0000000406067825 */ /* 0x002fe200078e0004 */
[----:B------:R-:W-:-:S05]  /*0940*/  IADD3 R4, P0, PT, R2, 0x4, RZ ;  /* 0x0000000402047810 */ /* 0x000fca0007f1e0ff */
[----:B------:R-:W-:-:S08]  /*0950*/  IMAD.X R5, RZ, RZ, R3, P0 ;  /* 0x000000ffff057224 */ /* 0x000fd000000e0603 */
.L_x_24:
[----:B0-----:R-:W-:Y:S01]  /*0960*/  IMAD.MOV.U32 R2, RZ, RZ, R6 ;  /* 0x000000ffff027224 */ /* 0x001fe200078e0006 */
[----:B------:R-:W-:-:S05]  /*0970*/  MOV R3, R7 ;  /* 0x0000000700037202 */ /* 0x000fca0000000f00 */
[----:B------:R0:W2:Y:S01]  /*0980*/  LDG.E.CONSTANT R2, desc[UR12][R2.64] ;  /* 0x0000000c02027981 */ /* 0x0000a2000c1e9900 */
[----:B------:R-:W-:Y:S02]  /*0990*/  IADD3 R0, PT, PT, R0, 0x1, RZ ;  /* 0x0000000100007810 */ /* 0x000fe40007ffe0ff */
[----:B------:R-:W-:Y:S02]  /*09a0*/  IADD3 R6, P2, PT, R6, 0x4, RZ ;  /* 0x0000000406067810 */ /* 0x000fe40007f5e0ff */
[----:B------:R-:W-:-:S03]  /*09b0*/  ISETP.NE.AND P0, PT, R0, RZ, PT ;  /* 0x000000ff0000720c */ /* 0x000fc60003f05270 */
[----:B------:R-:W-:Y:S02]  /*09c0*/  IMAD.X R7, RZ, RZ, R7, P2 ;  /* 0x000000ffff077224 */ /* 0x000fe400010e0607 */
[----:B0-----:R-:W-:Y:S02]  /*09d0*/  IMAD.MOV.U32 R3, RZ, RZ, R5 ;  /* 0x000000ffff037224 */ /* 0x001fe400078e0005 */
[----:B--2---:R-:W-:Y:S01]  /*09e0*/  IMAD.IADD R13, R2, 0x1, R13 ;  /* 0x00000001020d7824 */ /* 0x004fe200078e020d */
[----:B------:R-:W-:Y:S02]  /*09f0*/  MOV R2, R4 ;  /* 0x0000000400027202 */ /* 0x000fe40000000f00 */
[----:B------:R-:W-:-:S03]  /*0a00*/  IADD3 R4, P1, PT, R4, 0x4, RZ ;  /* 0x0000000404047810 */ /* 0x000fc60007f3e0ff */
[----:B------:R0:W-:Y:S01]  /*0a10*/  STG.E desc[UR12][R2.64], R13 ;  /* 0x0000000d02007986 */ /* 0x0001e2000c10190c */
[----:B------:R-:W-:Y:S01]  /*0a20*/  IADD3.X R5, PT, PT, RZ, R5, RZ, P1, !PT ;  /* 0x00000005ff057210 */ /* 0x000fe20000ffe4ff */
[----:B------:R-:W-:Y:S08]  /*0a30*/  @P0 BRA `(.L_x_24) ;  /* 0xfffffffc00c80947 */ /* 0x000ff0000383ffff */
[----:B------:R-:W-:Y:S05]  /*0a40*/  EXIT ;  /* 0x000000000000794d */ /* 0x000fea0003800000 */
.L_x_25:
        /* <DEDUP_REMOVED lines=11> */
.L_x_41:


//--------------------- .text._Z14count_per_rankPKiS0_Piiiii --------------------------
	.section	.text._Z14count_per_rankPKiS0_Piiiii,"ax",@progbits
	.align	128
        .global         _Z14count_per_rankPKiS0_Piiiii
        .type           _Z14count_per_rankPKiS0_Piiiii,@function
        .size           _Z14count_per_rankPKiS0_Piiiii,(.L_x_42 - _Z14count_per_rankPKiS0_Piiiii)
        .other          _Z14count_per_rankPKiS0_Piiiii,@"STO_CUDA_ENTRY STV_DEFAULT"
_Z14count_per_rankPKiS0_Piiiii:
.text._Z14count_per_rankPKiS0_Piiiii:
[----:B------:R-:W0:Y:S01]  /*0000*/  LDC R1, c[0x0][0x37c] ;  /* 0x0000df00ff017b82 */ /* 0x000e220000000800 */
[----:B------:R-:W1:Y:S01]  /*0010*/  S2R R16, SR_CTAID.X ;  /* 0x0000000000107919 */ /* 0x000e620000002500 */
[----:B------:R-:W2:Y:S01]  /*0020*/  LDCU.64 UR4, c[0x0][0x398] ;  /* 0x00007300ff0477ac */ /* 0x000ea20008000a00 */
[----:B------:R-:W1:Y:S01]  /*0030*/  S2R R3, SR_TID.X ;  /* 0x0000000000037919 */ /* 0x000e620000002100 */
[----:B------:R-:W1:Y:S01]  /*0040*/  LDCU UR39, c[0x0][0x360] ;  /* 0x00006c00ff2777ac */ /* 0x000e620008000800 */
[----:B--2---:R-:W-:Y:S01]  /*0050*/  UIMAD UR38, UR5, UR4, URZ ;  /* 0x00000004052672a4 */ /* 0x004fe2000f8e02ff */
[----:B-1----:R-:W-:-:S05]  /*0060*/  IMAD R16, R16, UR39, R3 ;  /* 0x0000002710107c24 */ /* 0x002fca000f8e0203 */
[----:B------:R-:W-:-:S13]  /*0070*/  ISETP.GE.AND P0, PT, R16, UR38, PT ;  /* 0x0000002610007c0c */ /* 0x000fda000bf06270 */
[----:B0-----:R-:W-:Y:S05]  /*0080*/  @P0 EXIT ;  /* 0x000000000000094d */ /* 0x001fea0003800000 */
[----:B------:R-:W0:Y:S01]  /*0090*/  LDCU UR4, c[0x0][0x370] ;  /* 0x00006e00ff0477ac */ /* 0x000e220008000800 */
[----:B------:R-:W1:Y:S01]  /*00a0*/  LDCU.64 UR36, c[0x0][0x358] ;  /* 0x00006b00ff2477ac */ /* 0x000e620008000a00 */
[----:B------:R-:W2:Y:S01]  /*00b0*/  LDCU UR40, c[0x0][0x3a0] ;  /* 0x00007400ff2877ac */ /* 0x000ea20008000800 */
[----:B------:R-:W3:Y:S01]  /*00c0*/  LDCU UR41, c[0x0][0x3a4] ;  /* 0x00007480ff2977ac */ /* 0x000ee20008000800 */
[----:B0-----:R-:W-:-:S12]  /*00d0*/  UIMAD UR39, UR39, UR4, URZ ;  /* 0x00000004272772a4 */ /* 0x001fd8000f8e02ff */
.L_x_30:
[----:B0-----:R-:W0:Y:S02]  /*00e0*/  LDC.64 R2, c[0x0][0x380] ;  /* 0x0000e000ff027b82 */ /* 0x001e240000000a00 */
[----:B0-----:R-:W-:-:S05]  /*00f0*/  IMAD.WIDE R2, R16, 0x4, R2 ;  /* 0x0000000410027825 */ /* 0x001fca00078e0202 */
[----:B-1----:R-:W2:Y:S01]  /*0100*/  LDG.E.CONSTANT R19, desc[UR36][R2.64] ;  /* 0x0000002402137981 */ /* 0x002ea2000c1e9900 */
[----:B------:R-:W-:Y:S01]  /*0110*/  VIADD R16, R16, UR39 ;  /* 0x0000002710107c36 */ /* 0x000fe20008000000 */
[----:B------:R-:W-:Y:S05]  /*0120*/  YIELD ;  /* 0x0000000000007946 */ /* 0x000fea0003800000 */
[----:B------:R-:W-:Y:S01]  /*0130*/  ISETP.GE.AND P2, PT, R16, UR38, PT ;  /* 0x0000002610007c0c */ /* 0x000fe2000bf46270 */
[----:B------:R-:W-:Y:S03]  /*0140*/  BSSY.RECONVERGENT B6, `(.L_x_26) ;  /* 0x0000015000067945 */ /* 0x000fe60003800200 */
[----:B------:R-:W-:-:S02]  /*0150*/  P2R R17, PR, RZ, 0x4 ;  /* 0x00000004ff117803 */ /* 0x000fc40000000000 */
[C---:B--2---:R-:W-:Y:S02]  /*0160*/  ISETP.GE.AND P0, PT, R19.reuse, UR40, PT ;  /* 0x0000002813007c0c */ /* 0x044fe4000bf06270 */
[----:B------:R-:W-:-:S13]  /*0170*/  ISETP.GT.AND P1, PT, R19, -0x1, PT ;  /* 0xffffffff1300780c */ /* 0x000fda0003f24270 */
[----:B------:R-:W-:Y:S05]  /*0180*/  @!P0 BRA P1, `(.L_x_27) ;  /* 0x0000000000408947 */ /* 0x000fea0000800000 */
[----:B------:R-:W-:Y:S01]  /*0190*/  MOV R2, 0x0 ;  /* 0x0000000000027802 */ /* 0x000fe20000000f00 */
[----:B------:R-:W0:Y:S01]  /*01a0*/  LDCU.64 UR4, c[0x4][0x28] ;  /* 0x01000500ff0477ac */ /* 0x000e220008000a00 */
[----:B------:R-:W-:Y:S02]  /*01b0*/  HFMA2 R12, -RZ, RZ, 0, 5.9604644775390625e-08 ;  /* 0x00000001ff0c7431 */ /* 0x000fe400000001ff */
[----:B------:R-:W-:Y:S01]  /*01c0*/  IMAD.MOV.U32 R8, RZ, RZ, 0x21 ;  /* 0x00000021ff087424 */ /* 0x000fe200078e00ff */
[----:B------:R-:W1:Y:S01]  /*01d0*/  LDCU.64 UR6, c[0x4][0x30] ;  /* 0x01000600ff0677ac */ /* 0x000e620008000a00 */
[----:B------:R-:W2:Y:S01]  /*01e0*/  LDC.64 R2, c[0x4][R2] ;  /* 0x0100000002027b82 */ /* 0x000ea20000000a00 */
[----:B------:R-:W-:Y:S01]  /*01f0*/  IMAD.MOV.U32 R13, RZ, RZ, RZ ;  /* 0x000000ffff0d7224 */ /* 0x000fe200078e00ff */
[----:B------:R-:W4:Y:S01]  /*0200*/  LDCU.64 UR8, c[0x4][0x10] ;  /* 0x01000200ff0877ac */ /* 0x000f220008000a00 */
[----:B0-----:R-:W-:Y:S01]  /*0210*/  IMAD.U32 R4, RZ, RZ, UR4 ;  /* 0x00000004ff047e24 */ /* 0x001fe2000f8e00ff */
[----:B------:R-:W-:Y:S01]  /*0220*/  MOV R5, UR5 ;  /* 0x0000000500057c02 */ /* 0x000fe20008000f00 */
[----:B-1----:R-:W-:-:S02]  /*0230*/  IMAD.U32 R6, RZ, RZ, UR6 ;  /* 0x00000006ff067e24 */ /* 0x002fc4000f8e00ff */
[----:B------:R-:W-:Y:S01]  /*0240*/  IMAD.U32 R7, RZ, RZ, UR7 ;  /* 0x00000007ff077e24 */ /* 0x000fe2000f8e00ff */
[----:B----4-:R-:W-:Y:S01]  /*0250*/  MOV R10, UR8 ;  /* 0x00000008000a7c02 */ /* 0x010fe20008000f00 */
[----:B------:R-:W-:-:S07]  /*0260*/  IMAD.U32 R11, RZ, RZ, UR9 ;  /* 0x00000009ff0b7e24 */ /* 0x000fce000f8e00ff */
[----:B------:R-:W-:-:S07]  /*0270*/  LEPC R20, `(.L_x_27) ;  /* 0x000000001014794e */ /* 0x000fce0000000000 */
[----:B--23--:R-:W-:Y:S05]  /*0280*/  CALL.ABS.NOINC R2 ;  /* 0x0000000002007343 */ /* 0x00cfea0003c00000 */
.L_x_27:
[----:B---3--:R-:W-:Y:S05]  /*0290*/  BSYNC.RECONVERGENT B6 ;  /* 0x0000000000067941 */ /* 0x008fea0003800200 */
.L_x_26:
[----:B------:R-:W0:Y:S02]  /*02a0*/  LDC.64 R2, c[0x0][0x388] ;  /* 0x0000e200ff027b82 */ /* 0x000e240000000a00 */
[----:B0-----:R-:W-:-:S05]  /*02b0*/  IMAD.WIDE R2, R19, 0x4, R2 ;  /* 0x0000000413027825 */ /* 0x001fca00078e0202 */
[----:B------:R-:W2:Y:S01]  /*02c0*/  LDG.E.CONSTANT R19, desc[UR36][R2.64] ;  /* 0x0000002402137981 */ /* 0x000ea2000c1e9900 */
[----:B------:R-:W-:Y:S01]  /*02d0*/  BSSY.RECONVERGENT B6, `(.L_x_28) ;  /* 0x0000014000067945 */ /* 0x000fe20003800200 */
        /* <DEDUP_REMOVED lines=10> */
[----:B------:R-:W3:Y:S01]  /*0380*/  LDCU.64 UR8, c[0x4][0x10] ;  /* 0x01000200ff0877ac */ /* 0x000ee20008000a00 */
[----:B0-----:R-:W-:Y:S01]  /*0390*/  IMAD.U32 R4, RZ, RZ, UR4 ;  /* 0x00000004ff047e24 */ /* 0x001fe2000f8e00ff */
[----:B------:R-:W-:Y:S01]  /*03a0*/  MOV R5, UR5 ;  /* 0x0000000500057c02 */ /* 0x000fe20008000f00 */
[----:B-1----:R-:W-:-:S02]  /*03b0*/  IMAD.U32 R6, RZ, RZ, UR6 ;  /* 0x00000006ff067e24 */ /* 0x002fc4000f8e00ff */
[----:B------:R-:W-:Y:S01]  /*03c0*/  IMAD.U32 R7, RZ, RZ, UR7 ;  /* 0x00000007ff077e24 */ /* 0x000fe2000f8e00ff */
[----:B---3--:R-:W-:Y:S01]  /*03d0*/  MOV R10, UR8 ;  /* 0x00000008000a7c02 */ /* 0x008fe20008000f00 */
[----:B------:R-:W-:-:S07]  /*03e0*/  IMAD.U32 R11, RZ, RZ, UR9 ;  /* 0x00000009ff0b7e24 */ /* 0x000fce000f8e00ff */
[----:B------:R-:W-:-:S07]  /*03f0*/  LEPC R20, `(.L_x_29) ;  /* 0x000000001014794e */ /* 0x000fce0000000000 */
[----:B--2---:R-:W-:Y:S05]  /*0400*/  CALL.ABS.NOINC R2 ;  /* 0x0000000002007343 */ /* 0x004fea0003c00000 */
.L_x_29:
[----:B------:R-:W-:Y:S05]  /*0410*/  BSYNC.RECONVERGENT B6 ;  /* 0x0000000000067941 */ /* 0x000fea0003800200 */
.L_x_28:
[----:B------:R-:W0:Y:S01]  /*0420*/  LDC.64 R2, c[0x0][0x390] ;  /* 0x0000e400ff027b82 */ /* 0x000e220000000a00 */
[----:B------:R-:W-:Y:S02]  /*0430*/  ISETP.NE.AND P6, PT, R17, RZ, PT ;  /* 0x000000ff1100720c */ /* 0x000fe40003fc5270 */
[----:B------:R-:W-:Y:S01]  /*0440*/  MOV R5, 0x1 ;  /* 0x0000000100057802 */ /* 0x000fe20000000f00 */
[----:B0-----:R-:W-:-:S05]  /*0450*/  IMAD.WIDE R2, R19, 0x4, R2 ;  /* 0x0000000413027825 */ /* 0x001fca00078e0202 */
[----:B------:R0:W-:Y:S05]  /*0460*/  REDG.E.ADD.STRONG.GPU desc[UR36][R2.64], R5 ;  /* 0x000000050200798e */ /* 0x0001ea000c12e124 */
[----:B------:R-:W-:Y:S05]  /*0470*/  @!P6 BRA `(.L_x_30) ;  /* 0xfffffffc0018e947 */ /* 0x000fea000383ffff */
[----:B------:R-:W-:Y:S05]  /*0480*/  EXIT ;  /* 0x000000000000794d */ /* 0x000fea0003800000 */
.L_x_31:
        /* <DEDUP_REMOVED lines=15> */
.L_x_42:


//--------------------- .text._Z16count_per_expertPKiPiiii --------------------------
	.section	.text._Z16count_per_expertPKiPiiii,"ax",@progbits
	.align	128
        .global         _Z16count_per_expertPKiPiiii
        .type           _Z16count_per_expertPKiPiiii,@function
        .size           _Z16count_per_expertPKiPiiii,(.L_x_43 - _Z16count_per_expertPKiPiiii)
        .other          _Z16count_per_expertPKiPiiii,@"STO_CUDA_ENTRY STV_DEFAULT"
_Z16count_per_expertPKiPiiii:
.text._Z16count_per_expertPKiPiiii:
        /* <DEDUP_REMOVED lines=12> */
[----:B0-----:R-:W-:-:S12]  /*00c0*/  UIMAD UR39, UR39, UR4, URZ ;  /* 0x00000004272772a4 */ /* 0x001fd8000f8e02ff */
.L_x_34:
        /* <DEDUP_REMOVED lines=27> */
.L_x_33:
[----:B------:R-:W-:Y:S05]  /*0280*/  BSYNC.RECONVERGENT B6 ;  /* 0x0000000000067941 */ /* 0x000fea0003800200 */
.L_x_32:
[----:B------:R-:W0:Y:S01]  /*0290*/  LDC.64 R2, c[0x0][0x388] ;  /* 0x0000e200ff027b82 */ /* 0x000e220000000a00 */
[----:B------:R-:W-:Y:S02]  /*02a0*/  ISETP.NE.AND P6, PT, R18, RZ, PT ;  /* 0x000000ff1200720c */ /* 0x000fe40003fc5270 */
[----:B------:R-:W-:Y:S01]  /*02b0*/  MOV R5, 0x1 ;  /* 0x0000000100057802 */ /* 0x000fe20000000f00 */
[----:B0-----:R-:W-:-:S05]  /*02c0*/  IMAD.WIDE R2, R17, 0x4, R2 ;  /* 0x0000000411027825 */ /* 0x001fca00078e0202 */
[----:B------:R0:W-:Y:S05]  /*02d0*/  REDG.E.ADD.STRONG.GPU desc[UR36][R2.64], R5 ;  /* 0x000000050200798e */ /* 0x0001ea000c12e124 */
[----:B------:R-:W-:Y:S05]  /*02e0*/  @!P6 BRA `(.L_x_34) ;  /* 0xfffffffc0078e947 */ /* 0x000fea000383ffff */
[----:B------:R-:W-:Y:S05]  /*02f0*/  EXIT ;  /* 0x000000000000794d */ /* 0x000fea0003800000 */
.L_x_35:
        /* <DEDUP_REMOVED lines=16> */
.L_x_43:


//--------------------- .nv.global.init           --------------------------
	.section	.nv.global.init,"aw",@progbits
.nv.global.init:
	.type		$str$2,@object
	.size		$str$2,($str - $str$2)
$str$2:
        /*0000*/ 	.byte	0x72, 0x20, 0x3e, 0x3d, 0x20, 0x30, 0x20, 0x26, 0x26, 0x20, 0x72, 0x20, 0x3c, 0x20, 0x50, 0x00
	.type		$str,@object
	.size		$str,($str$3 - $str)
$str:
        /*0010*/ 	.byte	0x65, 0x20, 0x3e, 0x3d, 0x20, 0x30, 0x20, 0x26, 0x26, 0x20, 0x65, 0x20, 0x3c, 0x20, 0x45, 0x00
	.type		$str$3,@object
	.size		$str$3,($str$1 - $str$3)
$str$3:
        /*0020*/ 	.byte	0x72, 0x6f, 0x77, 0x20, 0x3e, 0x3d, 0x20, 0x6c, 0x6f, 0x20, 0x26, 0x26, 0x20, 0x72, 0x6f, 0x77
        /*0030*/ 	.byte	0x20, 0x3c, 0x20, 0x68, 0x69, 0x00
	.type		$str$1,@object
	.size		$str$1,(__unnamed_1 - $str$1)
$str$1:
        /*0036*/ 	.byte	0x2f, 0x74, 0x6d, 0x70, 0x2f, 0x73, 0x61, 0x73, 0x73, 0x5f, 0x63, 0x75, 0x5f, 0x62, 0x38, 0x6e
        /*0046*/ 	.byte	0x79, 0x75, 0x36, 0x36, 0x39, 0x2f, 0x6b, 0x2e, 0x63, 0x75, 0x00
	.type		__unnamed_1,@object
	.size		__unnamed_1,(__unnamed_2 - __unnamed_1)
__unnamed_1:
        /*0051*/ 	.byte	0x76, 0x6f, 0x69, 0x64, 0x20, 0x63, 0x6f, 0x75, 0x6e, 0x74, 0x5f, 0x70, 0x65, 0x72, 0x5f, 0x65
        /*0061*/ 	.byte	0x78, 0x70, 0x65, 0x72, 0x74, 0x28, 0x63, 0x6f, 0x6e, 0x73, 0x74, 0x20, 0x69, 0x6e, 0x74, 0x20
        /*0071*/ 	.byte	0x2a, 0x2c, 0x20, 0x69, 0x6e, 0x74, 0x20, 0x2a, 0x2c, 0x20, 0x69, 0x6e, 0x74, 0x2c, 0x20, 0x69
        /*0081*/ 	.byte	0x6e, 0x74, 0x2c, 0x20, 0x69, 0x6e, 0x74, 0x29, 0x00
	.type		__unnamed_2,@object
	.size		__unnamed_2,(__unnamed_3 - __unnamed_2)
__unnamed_2:
        /*008a*/ 	.byte	0x76, 0x6f, 0x69, 0x64, 0x20, 0x63, 0x6f, 0x75, 0x6e, 0x74, 0x5f, 0x70, 0x65, 0x72, 0x5f, 0x72
        /*009a*/ 	.byte	0x61, 0x6e, 0x6b, 0x28, 0x63, 0x6f, 0x6e, 0x73, 0x74, 0x20, 0x69, 0x6e, 0x74, 0x20, 0x2a, 0x2c
        /*00aa*/ 	.byte	0x20, 0x63, 0x6f, 0x6e, 0x73, 0x74, 0x20, 0x69, 0x6e, 0x74, 0x20, 0x2a, 0x2c, 0x20, 0x69, 0x6e
        /*00ba*/ 	.byte	0x74, 0x20, 0x2a, 0x2c, 0x20, 0x69, 0x6e, 0x74, 0x2c, 0x20, 0x69, 0x6e, 0x74, 0x2c, 0x20, 0x69
        /*00ca*/ 	.byte	0x6e, 0x74, 0x2c, 0x20, 0x69, 0x6e, 0x74, 0x29, 0x00
	.type		__unnamed_3,@object
	.size		__unnamed_3,(__unnamed_4 - __unnamed_3)
__unnamed_3:
        /*00d3*/ 	.byte	0x76, 0x6f, 0x69, 0x64, 0x20, 0x70, 0x61, 0x63, 0x6b, 0x5f, 0x6b, 0x65, 0x72, 0x6e, 0x65, 0x6c
        /*00e3*/ 	.byte	0x5f, 0x73, 0x69, 0x6e, 0x67, 0x6c, 0x65, 0x28, 0x63, 0x6f, 0x6e, 0x73, 0x74, 0x20, 0x5f, 0x5f
        /*00f3*/ 	.byte	0x68, 0x61, 0x6c, 0x66, 0x20, 0x2a, 0x2c, 0x20, 0x63, 0x6f, 0x6e, 0x73, 0x74, 0x20, 0x69, 0x6e
        /*0103*/ 	.byte	0x74, 0x20, 0x2a, 0x2c, 0x20, 0x63, 0x6f, 0x6e, 0x73, 0x74, 0x20, 0x66, 0x6c, 0x6f, 0x61, 0x74
        /*0113*/ 	.byte	0x20, 0x2a, 0x2c, 0x20, 0x63, 0x6f, 0x6e, 0x73, 0x74, 0x20, 0x69, 0x6e, 0x74, 0x20, 0x2a, 0x2c
        /*0123*/ 	.byte	0x20, 0x69, 0x6e, 0x74, 0x20, 0x2a, 0x2c, 0x20, 0x5f, 0x5f, 0x68, 0x61, 0x6c, 0x66, 0x20, 0x2a
        /*0133*/ 	.byte	0x2c, 0x20, 0x69, 0x6e, 0x74, 0x20, 0x2a, 0x2c, 0x20, 0x69, 0x6e, 0x74, 0x20, 0x2a, 0x2c, 0x20
        /*0143*/ 	.byte	0x69, 0x6e, 0x74, 0x2c, 0x20, 0x69, 0x6e, 0x74, 0x2c, 0x20, 0x69, 0x6e, 0x74, 0x2c, 0x20, 0x69
        /*0153*/ 	.byte	0x6e, 0x74, 0x29, 0x00
	.type		__unnamed_4,@object
	.size		__unnamed_4,(.L_3 - __unnamed_4)
__unnamed_4:
        /* <DEDUP_REMOVED lines=9> */
        /*01e7*/ 	.byte	0x69, 0x6e, 0x74, 0x29, 0x00
.L_3:


//--------------------- .nv.shared._Z17pack_kernel_multiPK6__halfPKiPKfS3_S3_PiPS_S6_S6_iiiii --------------------------
	.section	.nv.shared._Z17pack_kernel_multiPK6__halfPKiPKfS3_S3_PiPS_S6_S6_iiiii,"aw",@nobits
	.sectionflags	@""
	.align	4
.nv.shared._Z17pack_kernel_multiPK6__halfPKiPKfS3_S3_PiPS_S6_S6_iiiii:
	.zero		1028


//--------------------- .nv.shared.reserved.0     --------------------------
	.section	.nv.shared.reserved.0,"aw",@nobits
	.weak		__nv_reservedSMEM_offset_0_alias
	.size		__nv_reservedSMEM_offset_0_alias, 0, 64
	.other		__nv_reservedSMEM_offset_0_alias,@"STO_CUDA_RESERVED_SHARED STV_DEFAULT"
__nv_reservedSMEM_offset_0_alias:
	.zero		0
	.zero		64


//--------------------- .nv.shared._Z18pack_kernel_singlePK6__halfPKiPKfS3_PiPS_S6_S6_iiii --------------------------
	.section	.nv.shared._Z18pack_kernel_singlePK6__halfPKiPKfS3_PiPS_S6_S6_iiii,"aw",@nobits
	.sectionflags	@""
	.align	4
.nv.shared._Z18pack_kernel_singlePK6__halfPKiPKfS3_PiPS_S6_S6_iiii:
	.zero		1028


//--------------------- .nv.constant0._Z17pack_kernel_multiPK6__halfPKiPKfS3_S3_PiPS_S6_S6_iiiii --------------------------
	.section	.nv.constant0._Z17pack_kernel_multiPK6__halfPKiPKfS3_S3_PiPS_S6_S6_iiiii,"a",@progbits
	.sectionflags	@""
	.align	4
.nv.constant0._Z17pack_kernel_multiPK6__halfPKiPKfS3_S3_PiPS_S6_S6_iiiii:
	.zero		988


//--------------------- .nv.constant0._Z18pack_kernel_singlePK6__halfPKiPKfS3_PiPS_S6_S6_iiii --------------------------
	.section	.nv.constant0._Z18pack_kernel_singlePK6__halfPKiPKfS3_PiPS_S6_S6_iiii,"a",@progbits
	.sectionflags	@""
	.align	4
.nv.constant0._Z18pack_kernel_singlePK6__halfPKiPKfS3_PiPS_S6_S6_iiii:
	.zero		976


//--------------------- .nv.constant0._Z30set_sendcounts_from_rankcountsPKiPlii --------------------------
	.section	.nv.constant0._Z30set_sendcounts_from_rankcountsPKiPlii,"a",@progbits
	.sectionflags	@""
	.align	4
.nv.constant0._Z30set_sendcounts_from_rankcountsPKiPlii:
	.zero		920


//--------------------- .nv.constant0._Z20set_sendcount_singlePKiiiPy --------------------------
	.section	.nv.constant0._Z20set_sendcount_singlePKiiiPy,"a",@progbits
	.sectionflags	@""
	.align	4
.nv.constant0._Z20set_sendcount_singlePKiiiPy:
	.zero		920


//--------------------- .nv.constant0._Z8zero_intPii --------------------------
	.section	.nv.constant0._Z8zero_intPii,"a",@progbits
	.sectionflags	@""
	.align	4
.nv.constant0._Z8zero_intPii:
	.zero		908


//--------------------- .nv.constant0._Z18exclusive_scan_intPKiPii --------------------------
	.section	.nv.constant0._Z18exclusive_scan_intPKiPii,"a",@progbits
	.sectionflags	@""
	.align	4
.nv.constant0._Z18exclusive_scan_intPKiPii:
	.zero		916


//--------------------- .nv.constant0._Z14count_per_rankPKiS0_Piiiii --------------------------
	.section	.nv.constant0._Z14count_per_rankPKiS0_Piiiii,"a",@progbits
	.sectionflags	@""
	.align	4
.nv.constant0._Z14count_per_rankPKiS0_Piiiii:
	.zero		936


//--------------------- .nv.constant0._Z16count_per_expertPKiPiiii --------------------------
	.section	.nv.constant0._Z16count_per_expertPKiPiiii,"a",@progbits
	.sectionflags	@""
	.align	4
.nv.constant0._Z16count_per_expertPKiPiiii:
	.zero		924


//--------------------- SYMBOLS --------------------------

	.type		.nv.reservedSmem.offset0,@object
	.size		.nv.reservedSmem.offset0,0x4
	.type		.nv.reservedSmem.cap,@object
	.size		.nv.reservedSmem.cap,0x4
	.type		__assertfail,@function
